//
// Generated by NVIDIA NVVM Compiler
//
// Compiler Build ID: CL-36424714
// Cuda compilation tools, release 13.0, V13.0.88
// Based on NVVM 20.0.0
//

.version 9.0
.target sm_100
.address_size 64

	// .globl	_ZN3GPU21evaluate_moves_kernelEPjPKfPfS0_j
// _ZZN3GPU22apply_best_move_kernelILj512EEEvPjPfS1_jjE12deltas_shmem has been demoted
// _ZZN3GPU22apply_best_move_kernelILj512EEEvPjPfS1_jjE11moves_shmem has been demoted

.visible .entry _ZN3GPU21evaluate_moves_kernelEPjPKfPfS0_j(
	.param .u64 .ptr .align 1 _ZN3GPU21evaluate_moves_kernelEPjPKfPfS0_j_param_0,
	.param .u64 .ptr .align 1 _ZN3GPU21evaluate_moves_kernelEPjPKfPfS0_j_param_1,
	.param .u64 .ptr .align 1 _ZN3GPU21evaluate_moves_kernelEPjPKfPfS0_j_param_2,
	.param .u64 .ptr .align 1 _ZN3GPU21evaluate_moves_kernelEPjPKfPfS0_j_param_3,
	.param .u32 _ZN3GPU21evaluate_moves_kernelEPjPKfPfS0_j_param_4
)
{
	.reg .pred 	%p<5>;
	.reg .b32 	%r<59>;
	.reg .b32 	%f<125>;
	.reg .b64 	%rd<58>;

	ld.param.u64 	%rd3, [_ZN3GPU21evaluate_moves_kernelEPjPKfPfS0_j_param_0];
	ld.param.u64 	%rd6, [_ZN3GPU21evaluate_moves_kernelEPjPKfPfS0_j_param_1];
	ld.param.u64 	%rd4, [_ZN3GPU21evaluate_moves_kernelEPjPKfPfS0_j_param_2];
	ld.param.u64 	%rd5, [_ZN3GPU21evaluate_moves_kernelEPjPKfPfS0_j_param_3];
	ld.param.u32 	%r22, [_ZN3GPU21evaluate_moves_kernelEPjPKfPfS0_j_param_4];
	cvta.to.global.u64 	%rd1, %rd6;
	mov.u32 	%r23, %ctaid.x;
	mov.u32 	%r1, %ntid.x;
	mov.u32 	%r24, %tid.x;
	mad.lo.s32 	%r2, %r23, %r1, %r24;
	add.s32 	%r25, %r22, -2;
	add.s32 	%r26, %r22, -1;
	mul.lo.s32 	%r27, %r25, %r26;
	shr.u32 	%r28, %r27, 31;
	add.s32 	%r29, %r27, %r28;
	shr.s32 	%r3, %r29, 1;
	setp.ge.u32 	%p1, %r2, %r3;
	mov.f32 	%f124, 0f00000000;
	mov.u32 	%r58, %r2;
	@%p1 bra 	$L__BB0_6;
	cvt.rn.f32.u32 	%f11, %r22;
	add.f32 	%f1, %f11, 0fC0000000;
	add.f32 	%f12, %f11, 0fBF800000;
	mul.f32 	%f13, %f12, 0f40800000;
	mul.f32 	%f2, %f1, %f13;
	cvta.to.global.u64 	%rd2, %rd3;
	mov.u32 	%r30, %nctaid.x;
	mul.lo.s32 	%r4, %r30, %r1;
	mov.f32 	%f124, 0f00000000;
	mov.u32 	%r53, %r2;
	mov.u32 	%r58, %r2;
$L__BB0_2:
	cvt.rn.f32.u32 	%f14, %r53;
	fma.rn.f32 	%f15, %f14, 0fC1000000, %f2;
	add.f32 	%f16, %f15, 0fC0E00000;
	sqrt.rn.f32 	%f17, %f16;
	add.f32 	%f18, %f17, 0fBF800000;
	mul.f32 	%f19, %f18, 0f3F000000;
	cvt.rmi.f32.f32 	%f20, %f19;
	sub.f32 	%f21, %f1, %f20;
	add.f32 	%f22, %f14, 0f40000000;
	add.f32 	%f23, %f21, 0fBF800000;
	mul.f32 	%f24, %f1, %f23;
	sub.f32 	%f25, %f22, %f24;
	mul.f32 	%f26, %f21, %f23;
	fma.rn.f32 	%f27, %f26, 0f3F000000, %f25;
	cvt.rzi.u32.f32 	%r7, %f21;
	cvt.rzi.u32.f32 	%r8, %f27;
	add.s32 	%r9, %r7, 1;
	setp.ne.s32 	%p2, %r8, %r9;
	@%p2 bra 	$L__BB0_4;
	add.s32 	%r43, %r7, -1;
	mul.wide.u32 	%rd31, %r43, 4;
	add.s64 	%rd32, %rd2, %rd31;
	ld.global.u32 	%r44, [%rd32];
	mul.wide.u32 	%rd33, %r8, 4;
	add.s64 	%rd34, %rd2, %rd33;
	ld.global.u32 	%r56, [%rd34];
	shl.b32 	%r45, %r44, 1;
	mul.wide.u32 	%rd35, %r45, 4;
	add.s64 	%rd36, %rd1, %rd35;
	ld.global.f32 	%f74, [%rd36];
	shl.b32 	%r46, %r56, 1;
	mul.wide.u32 	%rd37, %r46, 4;
	add.s64 	%rd38, %rd1, %rd37;
	ld.global.f32 	%f75, [%rd38];
	sub.f32 	%f76, %f74, %f75;
	ld.global.f32 	%f77, [%rd36+4];
	ld.global.f32 	%f78, [%rd38+4];
	sub.f32 	%f79, %f77, %f78;
	mul.f32 	%f80, %f79, %f79;
	fma.rn.f32 	%f81, %f76, %f76, %f80;
	sqrt.rn.f32 	%f82, %f81;
	mul.wide.u32 	%rd39, %r7, 4;
	add.s64 	%rd40, %rd2, %rd39;
	ld.global.u32 	%r57, [%rd40];
	shl.b32 	%r47, %r57, 1;
	mul.wide.u32 	%rd41, %r47, 4;
	add.s64 	%rd42, %rd1, %rd41;
	ld.global.f32 	%f83, [%rd42];
	sub.f32 	%f84, %f75, %f83;
	ld.global.f32 	%f85, [%rd42+4];
	sub.f32 	%f86, %f78, %f85;
	mul.f32 	%f87, %f86, %f86;
	fma.rn.f32 	%f88, %f84, %f84, %f87;
	sqrt.rn.f32 	%f89, %f88;
	add.f32 	%f90, %f82, %f89;
	add.s32 	%r48, %r8, 1;
	mul.wide.u32 	%rd43, %r48, 4;
	add.s64 	%rd44, %rd2, %rd43;
	ld.global.u32 	%r55, [%rd44];
	shl.b32 	%r49, %r55, 1;
	mul.wide.u32 	%rd45, %r49, 4;
	add.s64 	%rd46, %rd1, %rd45;
	ld.global.f32 	%f91, [%rd46];
	sub.f32 	%f92, %f83, %f91;
	ld.global.f32 	%f93, [%rd46+4];
	sub.f32 	%f94, %f85, %f93;
	mul.f32 	%f95, %f94, %f94;
	fma.rn.f32 	%f96, %f92, %f92, %f95;
	sqrt.rn.f32 	%f97, %f96;
	add.f32 	%f98, %f90, %f97;
	sub.f32 	%f99, %f74, %f83;
	sub.f32 	%f100, %f77, %f85;
	mul.f32 	%f101, %f100, %f100;
	fma.rn.f32 	%f102, %f99, %f99, %f101;
	sqrt.rn.f32 	%f103, %f102;
	sub.f32 	%f123, %f98, %f103;
	bra.uni 	$L__BB0_5;
$L__BB0_4:
	add.s32 	%r31, %r7, -1;
	mul.wide.u32 	%rd7, %r31, 4;
	add.s64 	%rd8, %rd2, %rd7;
	ld.global.u32 	%r32, [%rd8];
	mul.wide.u32 	%rd9, %r8, 4;
	add.s64 	%rd10, %rd2, %rd9;
	ld.global.u32 	%r56, [%rd10];
	shl.b32 	%r33, %r32, 1;
	mul.wide.u32 	%rd11, %r33, 4;
	add.s64 	%rd12, %rd1, %rd11;
	ld.global.f32 	%f28, [%rd12];
	shl.b32 	%r34, %r56, 1;
	mul.wide.u32 	%rd13, %r34, 4;
	add.s64 	%rd14, %rd1, %rd13;
	ld.global.f32 	%f29, [%rd14];
	sub.f32 	%f30, %f28, %f29;
	ld.global.f32 	%f31, [%rd12+4];
	ld.global.f32 	%f32, [%rd14+4];
	sub.f32 	%f33, %f31, %f32;
	mul.f32 	%f34, %f33, %f33;
	fma.rn.f32 	%f35, %f30, %f30, %f34;
	sqrt.rn.f32 	%f36, %f35;
	mul.wide.u32 	%rd15, %r9, 4;
	add.s64 	%rd16, %rd2, %rd15;
	ld.global.u32 	%r35, [%rd16];
	shl.b32 	%r36, %r35, 1;
	mul.wide.u32 	%rd17, %r36, 4;
	add.s64 	%rd18, %rd1, %rd17;
	ld.global.f32 	%f37, [%rd18];
	sub.f32 	%f38, %f29, %f37;
	ld.global.f32 	%f39, [%rd18+4];
	sub.f32 	%f40, %f32, %f39;
	mul.f32 	%f41, %f40, %f40;
	fma.rn.f32 	%f42, %f38, %f38, %f41;
	sqrt.rn.f32 	%f43, %f42;
	add.f32 	%f44, %f36, %f43;
	mul.wide.u32 	%rd19, %r7, 4;
	add.s64 	%rd20, %rd2, %rd19;
	ld.global.u32 	%r37, [%rd20];
	shl.b32 	%r38, %r37, 1;
	mul.wide.u32 	%rd21, %r38, 4;
	add.s64 	%rd22, %rd1, %rd21;
	ld.global.f32 	%f45, [%rd22];
	sub.f32 	%f46, %f28, %f45;
	ld.global.f32 	%f47, [%rd22+4];
	sub.f32 	%f48, %f31, %f47;
	mul.f32 	%f49, %f48, %f48;
	fma.rn.f32 	%f50, %f46, %f46, %f49;
	sqrt.rn.f32 	%f51, %f50;
	sub.f32 	%f52, %f44, %f51;
	sub.f32 	%f53, %f45, %f37;
	sub.f32 	%f54, %f47, %f39;
	mul.f32 	%f55, %f54, %f54;
	fma.rn.f32 	%f56, %f53, %f53, %f55;
	sqrt.rn.f32 	%f57, %f56;
	sub.f32 	%f58, %f52, %f57;
	add.s32 	%r39, %r8, -1;
	mul.wide.u32 	%rd23, %r39, 4;
	add.s64 	%rd24, %rd2, %rd23;
	ld.global.u32 	%r57, [%rd24];
	shl.b32 	%r40, %r57, 1;
	mul.wide.u32 	%rd25, %r40, 4;
	add.s64 	%rd26, %rd1, %rd25;
	ld.global.f32 	%f59, [%rd26];
	sub.f32 	%f60, %f59, %f45;
	ld.global.f32 	%f61, [%rd26+4];
	sub.f32 	%f62, %f61, %f47;
	mul.f32 	%f63, %f62, %f62;
	fma.rn.f32 	%f64, %f60, %f60, %f63;
	sqrt.rn.f32 	%f65, %f64;
	add.f32 	%f66, %f58, %f65;
	add.s32 	%r41, %r8, 1;
	mul.wide.u32 	%rd27, %r41, 4;
	add.s64 	%rd28, %rd2, %rd27;
	ld.global.u32 	%r55, [%rd28];
	shl.b32 	%r42, %r55, 1;
	mul.wide.u32 	%rd29, %r42, 4;
	add.s64 	%rd30, %rd1, %rd29;
	ld.global.f32 	%f67, [%rd30];
	sub.f32 	%f68, %f45, %f67;
	ld.global.f32 	%f69, [%rd30+4];
	sub.f32 	%f70, %f47, %f69;
	mul.f32 	%f71, %f70, %f70;
	fma.rn.f32 	%f72, %f68, %f68, %f71;
	sqrt.rn.f32 	%f73, %f72;
	add.f32 	%f123, %f66, %f73;
$L__BB0_5:
	shl.b32 	%r50, %r57, 1;
	mul.wide.u32 	%rd47, %r50, 4;
	add.s64 	%rd48, %rd1, %rd47;
	ld.global.f32 	%f104, [%rd48];
	shl.b32 	%r51, %r56, 1;
	mul.wide.u32 	%rd49, %r51, 4;
	add.s64 	%rd50, %rd1, %rd49;
	ld.global.f32 	%f105, [%rd50];
	sub.f32 	%f106, %f104, %f105;
	ld.global.f32 	%f107, [%rd48+4];
	ld.global.f32 	%f108, [%rd50+4];
	sub.f32 	%f109, %f107, %f108;
	mul.f32 	%f110, %f109, %f109;
	fma.rn.f32 	%f111, %f106, %f106, %f110;
	sqrt.rn.f32 	%f112, %f111;
	sub.f32 	%f113, %f123, %f112;
	shl.b32 	%r52, %r55, 1;
	mul.wide.u32 	%rd51, %r52, 4;
	add.s64 	%rd52, %rd1, %rd51;
	ld.global.f32 	%f114, [%rd52];
	sub.f32 	%f115, %f105, %f114;
	ld.global.f32 	%f116, [%rd52+4];
	sub.f32 	%f117, %f108, %f116;
	mul.f32 	%f118, %f117, %f117;
	fma.rn.f32 	%f119, %f115, %f115, %f118;
	sqrt.rn.f32 	%f120, %f119;
	sub.f32 	%f121, %f113, %f120;
	setp.lt.f32 	%p3, %f121, %f124;
	selp.f32 	%f124, %f121, %f124, %p3;
	selp.b32 	%r58, %r53, %r58, %p3;
	add.s32 	%r53, %r53, %r4;
	setp.lt.u32 	%p4, %r53, %r3;
	@%p4 bra 	$L__BB0_2;
$L__BB0_6:
	cvta.to.global.u64 	%rd53, %rd4;
	cvta.to.global.u64 	%rd54, %rd5;
	mul.wide.u32 	%rd55, %r2, 4;
	add.s64 	%rd56, %rd53, %rd55;
	st.global.f32 	[%rd56], %f124;
	add.s64 	%rd57, %rd54, %rd55;
	st.global.u32 	[%rd57], %r58;
	ret;

}
	// .globl	_ZN3GPU22apply_best_move_kernelILj512EEEvPjPfS1_jj
.visible .entry _ZN3GPU22apply_best_move_kernelILj512EEEvPjPfS1_jj(
	.param .u64 .ptr .align 1 _ZN3GPU22apply_best_move_kernelILj512EEEvPjPfS1_jj_param_0,
	.param .u64 .ptr .align 1 _ZN3GPU22apply_best_move_kernelILj512EEEvPjPfS1_jj_param_1,
	.param .u64 .ptr .align 1 _ZN3GPU22apply_best_move_kernelILj512EEEvPjPfS1_jj_param_2,
	.param .u32 _ZN3GPU22apply_best_move_kernelILj512EEEvPjPfS1_jj_param_3,
	.param .u32 _ZN3GPU22apply_best_move_kernelILj512EEEvPjPfS1_jj_param_4
)
{
	.reg .pred 	%p<31>;
	.reg .b32 	%r<116>;
	.reg .b32 	%f<71>;
	.reg .b64 	%rd<31>;
	// demoted variable
	.shared .align 4 .b8 _ZZN3GPU22apply_best_move_kernelILj512EEEvPjPfS1_jjE12deltas_shmem[2048];
	// demoted variable
	.shared .align 4 .b8 _ZZN3GPU22apply_best_move_kernelILj512EEEvPjPfS1_jjE11moves_shmem[2048];
	ld.param.u64 	%rd3, [_ZN3GPU22apply_best_move_kernelILj512EEEvPjPfS1_jj_param_0];
	ld.param.u64 	%rd4, [_ZN3GPU22apply_best_move_kernelILj512EEEvPjPfS1_jj_param_1];
	ld.param.u64 	%rd5, [_ZN3GPU22apply_best_move_kernelILj512EEEvPjPfS1_jj_param_2];
	ld.param.u32 	%r35, [_ZN3GPU22apply_best_move_kernelILj512EEEvPjPfS1_jj_param_3];
	ld.param.u32 	%r36, [_ZN3GPU22apply_best_move_kernelILj512EEEvPjPfS1_jj_param_4];
	cvta.to.global.u64 	%rd1, %rd5;
	cvta.to.global.u64 	%rd2, %rd4;
	mov.u32 	%r37, %ctaid.x;
	mov.u32 	%r38, %ntid.x;
	mul.lo.s32 	%r1, %r37, %r38;
	mov.u32 	%r2, %tid.x;
	add.s32 	%r3, %r1, %r2;
	shl.b32 	%r39, %r3, 2;
	mov.u32 	%r40, _ZZN3GPU22apply_best_move_kernelILj512EEEvPjPfS1_jjE12deltas_shmem;
	add.s32 	%r4, %r40, %r39;
	mov.b32 	%r41, 0;
	st.shared.u32 	[%r4], %r41;
	setp.ge.u32 	%p1, %r3, %r36;
	@%p1 bra 	$L__BB1_17;
	mov.u32 	%r43, _ZZN3GPU22apply_best_move_kernelILj512EEEvPjPfS1_jjE11moves_shmem;
	add.s32 	%r5, %r43, %r39;
	add.s32 	%r44, %r3, 512;
	max.u32 	%r45, %r36, %r44;
	not.b32 	%r46, %r1;
	add.s32 	%r47, %r45, %r46;
	sub.s32 	%r6, %r47, %r2;
	and.b32  	%r48, %r6, 1536;
	setp.eq.s32 	%p2, %r48, 1536;
	mov.f32 	%f67, 0f00000000;
	mov.u32 	%r114, %r3;
	@%p2 bra 	$L__BB1_6;
	shr.u32 	%r49, %r6, 9;
	add.s32 	%r50, %r49, 1;
	and.b32  	%r51, %r50, 3;
	neg.s32 	%r112, %r51;
	mov.f32 	%f67, 0f00000000;
	mov.u32 	%r114, %r3;
$L__BB1_3:
	.pragma "nounroll";
	mul.wide.u32 	%rd6, %r114, 4;
	add.s64 	%rd7, %rd2, %rd6;
	ld.global.f32 	%f2, [%rd7];
	setp.geu.f32 	%p3, %f2, %f67;
	@%p3 bra 	$L__BB1_5;
	st.shared.f32 	[%r4], %f2;
	add.s64 	%rd9, %rd1, %rd6;
	ld.global.u32 	%r52, [%rd9];
	st.shared.u32 	[%r5], %r52;
	mov.f32 	%f67, %f2;
$L__BB1_5:
	add.s32 	%r114, %r114, 512;
	add.s32 	%r112, %r112, 1;
	setp.ne.s32 	%p4, %r112, 0;
	@%p4 bra 	$L__BB1_3;
$L__BB1_6:
	setp.lt.u32 	%p5, %r6, 1536;
	@%p5 bra 	$L__BB1_17;
	add.s32 	%r115, %r114, 1024;
$L__BB1_8:
	add.s32 	%r15, %r115, -1024;
	mul.wide.u32 	%rd10, %r15, 4;
	add.s64 	%rd11, %rd2, %rd10;
	ld.global.f32 	%f6, [%rd11];
	setp.geu.f32 	%p6, %f6, %f67;
	@%p6 bra 	$L__BB1_10;
	st.shared.f32 	[%r4], %f6;
	add.s64 	%rd13, %rd1, %rd10;
	ld.global.u32 	%r53, [%rd13];
	st.shared.u32 	[%r5], %r53;
	mov.f32 	%f67, %f6;
$L__BB1_10:
	add.s32 	%r16, %r115, -512;
	mul.wide.u32 	%rd14, %r16, 4;
	add.s64 	%rd15, %rd2, %rd14;
	ld.global.f32 	%f8, [%rd15];
	setp.geu.f32 	%p7, %f8, %f67;
	@%p7 bra 	$L__BB1_12;
	st.shared.f32 	[%r4], %f8;
	add.s64 	%rd17, %rd1, %rd14;
	ld.global.u32 	%r54, [%rd17];
	st.shared.u32 	[%r5], %r54;
	mov.f32 	%f67, %f8;
$L__BB1_12:
	add.s32 	%r17, %r115, 512;
	mul.wide.u32 	%rd18, %r115, 4;
	add.s64 	%rd19, %rd2, %rd18;
	ld.global.f32 	%f10, [%rd19];
	setp.geu.f32 	%p8, %f10, %f67;
	@%p8 bra 	$L__BB1_14;
	st.shared.f32 	[%r4], %f10;
	add.s64 	%rd21, %rd1, %rd18;
	ld.global.u32 	%r55, [%rd21];
	st.shared.u32 	[%r5], %r55;
	mov.f32 	%f67, %f10;
$L__BB1_14:
	mul.wide.u32 	%rd22, %r17, 4;
	add.s64 	%rd23, %rd2, %rd22;
	ld.global.f32 	%f12, [%rd23];
	setp.geu.f32 	%p9, %f12, %f67;
	@%p9 bra 	$L__BB1_16;
	st.shared.f32 	[%r4], %f12;
	add.s64 	%rd25, %rd1, %rd22;
	ld.global.u32 	%r56, [%rd25];
	st.shared.u32 	[%r5], %r56;
	mov.f32 	%f67, %f12;
$L__BB1_16:
	add.s32 	%r18, %r115, 2048;
	add.s32 	%r57, %r115, 1024;
	setp.lt.u32 	%p10, %r57, %r36;
	mov.u32 	%r115, %r18;
	@%p10 bra 	$L__BB1_8;
$L__BB1_17:
	bar.sync 	0;
	shl.b32 	%r19, %r3, 1;
	setp.gt.u32 	%p11, %r19, 510;
	@%p11 bra 	$L__BB1_20;
	add.s32 	%r20, %r4, %r39;
	ld.volatile.shared.f32 	%f17, [%r20+4];
	ld.volatile.shared.f32 	%f18, [%r20];
	setp.geu.f32 	%p12, %f17, %f18;
	@%p12 bra 	$L__BB1_20;
	ld.volatile.shared.f32 	%f19, [%r20+4];
	st.volatile.shared.f32 	[%r20], %f19;
	shl.b32 	%r59, %r19, 2;
	mov.u32 	%r60, _ZZN3GPU22apply_best_move_kernelILj512EEEvPjPfS1_jjE11moves_shmem;
	add.s32 	%r61, %r60, %r59;
	ld.volatile.shared.u32 	%r62, [%r61+4];
	st.volatile.shared.u32 	[%r61], %r62;
$L__BB1_20:
	bar.sync 	0;
	setp.gt.u32 	%p13, %r39, 509;
	@%p13 bra 	$L__BB1_23;
	shl.b32 	%r63, %r39, 2;
	add.s32 	%r22, %r40, %r63;
	ld.volatile.shared.f32 	%f20, [%r22+8];
	ld.volatile.shared.f32 	%f21, [%r22];
	setp.geu.f32 	%p14, %f20, %f21;
	@%p14 bra 	$L__BB1_23;
	ld.volatile.shared.f32 	%f22, [%r22+8];
	st.volatile.shared.f32 	[%r22], %f22;
	mov.u32 	%r66, _ZZN3GPU22apply_best_move_kernelILj512EEEvPjPfS1_jjE11moves_shmem;
	add.s32 	%r67, %r66, %r63;
	ld.volatile.shared.u32 	%r68, [%r67+8];
	st.volatile.shared.u32 	[%r67], %r68;
$L__BB1_23:
	bar.sync 	0;
	shl.b32 	%r23, %r3, 3;
	setp.gt.u32 	%p15, %r23, 507;
	@%p15 bra 	$L__BB1_26;
	shl.b32 	%r69, %r23, 2;
	add.s32 	%r24, %r40, %r69;
	ld.volatile.shared.f32 	%f23, [%r24+16];
	ld.volatile.shared.f32 	%f24, [%r24];
	setp.geu.f32 	%p16, %f23, %f24;
	@%p16 bra 	$L__BB1_26;
	ld.volatile.shared.f32 	%f25, [%r24+16];
	st.volatile.shared.f32 	[%r24], %f25;
	mov.u32 	%r72, _ZZN3GPU22apply_best_move_kernelILj512EEEvPjPfS1_jjE11moves_shmem;
	add.s32 	%r73, %r72, %r69;
	ld.volatile.shared.u32 	%r74, [%r73+16];
	st.volatile.shared.u32 	[%r73], %r74;
$L__BB1_26:
	bar.sync 	0;
	shl.b32 	%r25, %r3, 4;
	setp.gt.u32 	%p17, %r25, 503;
	@%p17 bra 	$L__BB1_29;
	shl.b32 	%r75, %r25, 2;
	add.s32 	%r26, %r40, %r75;
	ld.volatile.shared.f32 	%f26, [%r26+32];
	ld.volatile.shared.f32 	%f27, [%r26];
	setp.geu.f32 	%p18, %f26, %f27;
	@%p18 bra 	$L__BB1_29;
	ld.volatile.shared.f32 	%f28, [%r26+32];
	st.volatile.shared.f32 	[%r26], %f28;
	mov.u32 	%r78, _ZZN3GPU22apply_best_move_kernelILj512EEEvPjPfS1_jjE11moves_shmem;
	add.s32 	%r79, %r78, %r75;
	ld.volatile.shared.u32 	%r80, [%r79+32];
	st.volatile.shared.u32 	[%r79], %r80;
$L__BB1_29:
	bar.sync 	0;
	shl.b32 	%r27, %r3, 5;
	setp.gt.u32 	%p19, %r27, 495;
	@%p19 bra 	$L__BB1_32;
	shl.b32 	%r81, %r27, 2;
	add.s32 	%r28, %r40, %r81;
	ld.volatile.shared.f32 	%f29, [%r28+64];
	ld.volatile.shared.f32 	%f30, [%r28];
	setp.geu.f32 	%p20, %f29, %f30;
	@%p20 bra 	$L__BB1_32;
	ld.volatile.shared.f32 	%f31, [%r28+64];
	st.volatile.shared.f32 	[%r28], %f31;
	mov.u32 	%r84, _ZZN3GPU22apply_best_move_kernelILj512EEEvPjPfS1_jjE11moves_shmem;
	add.s32 	%r85, %r84, %r81;
	ld.volatile.shared.u32 	%r86, [%r85+64];
	st.volatile.shared.u32 	[%r85], %r86;
$L__BB1_32:
	bar.sync 	0;
	shl.b32 	%r29, %r3, 6;
	setp.gt.u32 	%p21, %r29, 479;
	@%p21 bra 	$L__BB1_35;
	shl.b32 	%r87, %r29, 2;
	add.s32 	%r30, %r40, %r87;
	ld.volatile.shared.f32 	%f32, [%r30+128];
	ld.volatile.shared.f32 	%f33, [%r30];
	setp.geu.f32 	%p22, %f32, %f33;
	@%p22 bra 	$L__BB1_35;
	ld.volatile.shared.f32 	%f34, [%r30+128];
	st.volatile.shared.f32 	[%r30], %f34;
	mov.u32 	%r90, _ZZN3GPU22apply_best_move_kernelILj512EEEvPjPfS1_jjE11moves_shmem;
	add.s32 	%r91, %r90, %r87;
	ld.volatile.shared.u32 	%r92, [%r91+128];
	st.volatile.shared.u32 	[%r91], %r92;
$L__BB1_35:
	bar.sync 	0;
	shl.b32 	%r31, %r3, 7;
	setp.gt.u32 	%p23, %r31, 447;
	@%p23 bra 	$L__BB1_38;
	shl.b32 	%r93, %r31, 2;
	add.s32 	%r32, %r40, %r93;
	ld.volatile.shared.f32 	%f35, [%r32+256];
	ld.volatile.shared.f32 	%f36, [%r32];
	setp.geu.f32 	%p24, %f35, %f36;
	@%p24 bra 	$L__BB1_38;
	ld.volatile.shared.f32 	%f37, [%r32+256];
	st.volatile.shared.f32 	[%r32], %f37;
	mov.u32 	%r96, _ZZN3GPU22apply_best_move_kernelILj512EEEvPjPfS1_jjE11moves_shmem;
	add.s32 	%r97, %r96, %r93;
	ld.volatile.shared.u32 	%r98, [%r97+256];
	st.volatile.shared.u32 	[%r97], %r98;
$L__BB1_38:
	bar.sync 	0;
	shl.b32 	%r33, %r3, 8;
	setp.gt.u32 	%p25, %r33, 383;
	@%p25 bra 	$L__BB1_41;
	shl.b32 	%r99, %r33, 2;
	add.s32 	%r34, %r40, %r99;
	ld.volatile.shared.f32 	%f38, [%r34+512];
	ld.volatile.shared.f32 	%f39, [%r34];
	setp.geu.f32 	%p26, %f38, %f39;
	@%p26 bra 	$L__BB1_41;
	ld.volatile.shared.f32 	%f40, [%r34+512];
	st.volatile.shared.f32 	[%r34], %f40;
	mov.u32 	%r102, _ZZN3GPU22apply_best_move_kernelILj512EEEvPjPfS1_jjE11moves_shmem;
	add.s32 	%r103, %r102, %r99;
	ld.volatile.shared.u32 	%r104, [%r103+512];
	st.volatile.shared.u32 	[%r103], %r104;
$L__BB1_41:
	bar.sync 	0;
	shl.b32 	%r105, %r3, 9;
	setp.ne.s32 	%p27, %r105, 0;
	@%p27 bra 	$L__BB1_44;
	ld.volatile.shared.f32 	%f41, [_ZZN3GPU22apply_best_move_kernelILj512EEEvPjPfS1_jjE12deltas_shmem+1024];
	ld.volatile.shared.f32 	%f42, [_ZZN3GPU22apply_best_move_kernelILj512EEEvPjPfS1_jjE12deltas_shmem];
	setp.geu.f32 	%p28, %f41, %f42;
	@%p28 bra 	$L__BB1_44;
	ld.volatile.shared.f32 	%f43, [_ZZN3GPU22apply_best_move_kernelILj512EEEvPjPfS1_jjE12deltas_shmem+1024];
	st.volatile.shared.f32 	[_ZZN3GPU22apply_best_move_kernelILj512EEEvPjPfS1_jjE12deltas_shmem], %f43;
	ld.volatile.shared.u32 	%r106, [_ZZN3GPU22apply_best_move_kernelILj512EEEvPjPfS1_jjE11moves_shmem+1024];
	st.volatile.shared.u32 	[_ZZN3GPU22apply_best_move_kernelILj512EEEvPjPfS1_jjE11moves_shmem], %r106;
$L__BB1_44:
	bar.sync 	0;
	setp.ne.s32 	%p29, %r3, 0;
	@%p29 bra 	$L__BB1_48;
	ld.shared.f32 	%f14, [_ZZN3GPU22apply_best_move_kernelILj512EEEvPjPfS1_jjE12deltas_shmem];
	setp.geu.f32 	%p30, %f14, 0fB3D6BF95;
	@%p30 bra 	$L__BB1_47;
	cvt.rn.f32.u32 	%f44, %r35;
	ld.shared.u32 	%r107, [_ZZN3GPU22apply_best_move_kernelILj512EEEvPjPfS1_jjE11moves_shmem];
	cvt.rn.f32.u32 	%f45, %r107;
	add.f32 	%f46, %f44, 0fC0000000;
	add.f32 	%f47, %f44, 0fBF800000;
	mul.f32 	%f48, %f47, 0f40800000;
	mul.f32 	%f49, %f45, 0fC1000000;
	fma.rn.f32 	%f50, %f46, %f48, %f49;
	add.f32 	%f51, %f50, 0fC0E00000;
	sqrt.rn.f32 	%f52, %f51;
	add.f32 	%f53, %f52, 0fBF800000;
	mul.f32 	%f54, %f53, 0f3F000000;
	cvt.rmi.f32.f32 	%f55, %f54;
	sub.f32 	%f56, %f46, %f55;
	add.f32 	%f57, %f45, 0f40000000;
	add.f32 	%f58, %f56, 0fBF800000;
	mul.f32 	%f59, %f46, %f58;
	sub.f32 	%f60, %f57, %f59;
	mul.f32 	%f61, %f56, %f58;
	fma.rn.f32 	%f62, %f61, 0f3F000000, %f60;
	cvt.rzi.u32.f32 	%r108, %f56;
	cvt.rzi.u32.f32 	%r109, %f62;
	cvta.to.global.u64 	%rd26, %rd3;
	mul.wide.u32 	%rd27, %r108, 4;
	add.s64 	%rd28, %rd26, %rd27;
	ld.global.u32 	%r110, [%rd28];
	mul.wide.u32 	%rd29, %r109, 4;
	add.s64 	%rd30, %rd26, %rd29;
	ld.global.u32 	%r111, [%rd30];
	st.global.u32 	[%rd28], %r111;
	st.global.u32 	[%rd30], %r110;
$L__BB1_47:
	st.global.f32 	[%rd2], %f14;
$L__BB1_48:
	ret;

}


// ===== COMPILED SASS (sm_100) =====

	.target	sm_100

	.elftype	@"ET_EXEC"


//--------------------- .note.nv.tkinfo           --------------------------
	.section	.note.nv.tkinfo,"",@"SHT_NOTE"
	.sectionflags	@"SHF_NOTE_NV_TKINFO"
	.tkinfo
        /*0018*/ 	.word	0x00000002
        /*0030*/ 	.string	""
        /*0030*/ 	.string	"ptxas"
        /*0030*/ 	.string	"Cuda compilation tools, release 13.0, V13.0.88"
        /*0030*/ 	.string	"Build cuda_13.0.r13.0/compiler.36424714_0"
        /*0030*/ 	.string	"-arch sm_100 -m 64 "



//--------------------- .note.nv.cuinfo           --------------------------
	.section	.note.nv.cuinfo,"",@"SHT_NOTE"
	.sectionflags	@"SHF_NOTE_NV_CUINFO"
        /*0018*/ 	.short	0x0002
        /*001a*/ 	.short	0x0064
        /*001c*/ 	.short	0x0082
	.zero		2


//--------------------- .nv.info                  --------------------------
	.section	.nv.info,"",@"SHT_CUDA_INFO"
	.align	4


	//----- nvinfo : EIATTR_REGCOUNT
	.align		4
        /*0000*/ 	.byte	0x04, 0x2f
        /*0002*/ 	.short	(.L_1 - .L_0)
	.align		4
.L_0:
        /*0004*/ 	.word	index@(_ZN3GPU21evaluate_moves_kernelEPjPKfPfS0_j)
        /*0008*/ 	.word	0x00000020


	//----- nvinfo : EIATTR_FRAME_SIZE
	.align		4
.L_1:
        /*000c*/ 	.byte	0x04, 0x11
        /*000e*/ 	.short	(.L_3 - .L_2)
	.align		4
.L_2:
        /*0010*/ 	.word	index@($__internal_1_$__cuda_sm20_sqrt_rn_f32_slowpath)
        /*0014*/ 	.word	0x00000000


	//----- nvinfo : EIATTR_FRAME_SIZE
	.align		4
.L_3:
        /*0018*/ 	.byte	0x04, 0x11
        /*001a*/ 	.short	(.L_5 - .L_4)
	.align		4
.L_4:
        /*001c*/ 	.word	index@(_ZN3GPU21evaluate_moves_kernelEPjPKfPfS0_j)
        /*0020*/ 	.word	0x00000000


	//----- nvinfo : EIATTR_REGCOUNT
	.align		4
.L_5:
        /*0024*/ 	.byte	0x04, 0x2f
        /*0026*/ 	.short	(.L_7 - .L_6)
	.align		4
.L_6:
        /*0028*/ 	.word	index@(_ZN3GPU22apply_best_move_kernelILj512EEEvPjPfS1_jj)
        /*002c*/ 	.word	0x0000001e


	//----- nvinfo : EIATTR_FRAME_SIZE
	.align		4
.L_7:
        /*0030*/ 	.byte	0x04, 0x11
        /*0032*/ 	.short	(.L_9 - .L_8)
	.align		4
.L_8:
        /*0034*/ 	.word	index@($__internal_0_$__cuda_sm20_sqrt_rn_f32_slowpath)
        /*0038*/ 	.word	0x00000000


	//----- nvinfo : EIATTR_FRAME_SIZE
	.align		4
.L_9:
        /*003c*/ 	.byte	0x04, 0x11
        /*003e*/ 	.short	(.L_11 - .L_10)
	.align		4
.L_10:
        /*0040*/ 	.word	index@(_ZN3GPU22apply_best_move_kernelILj512EEEvPjPfS1_jj)
        /*0044*/ 	.word	0x00000000


	//----- nvinfo : EIATTR_MIN_STACK_SIZE
	.align		4
.L_11:
        /*0048*/ 	.byte	0x04, 0x12
        /*004a*/ 	.short	(.L_13 - .L_12)
	.align		4
.L_12:
        /*004c*/ 	.word	index@(_ZN3GPU22apply_best_move_kernelILj512EEEvPjPfS1_jj)
        /*0050*/ 	.word	0x00000000


	//----- nvinfo : EIATTR_MIN_STACK_SIZE
	.align		4
.L_13:
        /*0054*/ 	.byte	0x04, 0x12
        /*0056*/ 	.short	(.L_15 - .L_14)
	.align		4
.L_14:
        /*0058*/ 	.word	index@(_ZN3GPU21evaluate_moves_kernelEPjPKfPfS0_j)
        /*005c*/ 	.word	0x00000000
.L_15:


//--------------------- .nv.compat                --------------------------
	.section	.nv.compat,"",@"SHT_CUDA_COMPAT_INFO"
	.align	4
        /*0000*/ 	.byte	0x02, 0x09, 0x00, 0x00, 0x02, 0x02, 0x01, 0x00, 0x02, 0x05, 0x05, 0x00, 0x03, 0x07, 0x01, 0x01
        /*0010*/ 	.byte	0x02, 0x03, 0x00, 0x00, 0x02, 0x06, 0x01, 0x00, 0x04, 0x0b, 0x08, 0x00, 0x01, 0x00, 0x00, 0x00
        /*0020*/ 	.byte	0x00, 0x00, 0x00, 0x00


//--------------------- .nv.info._ZN3GPU22apply_best_move_kernelILj512EEEvPjPfS1_jj --------------------------
	.section	.nv.info._ZN3GPU22apply_best_move_kernelILj512EEEvPjPfS1_jj,"",@"SHT_CUDA_INFO"
	.sectionflags	@""
	.align	4


	//----- nvinfo : EIATTR_CUDA_API_VERSION
	.align		4
        /*0000*/ 	.byte	0x04, 0x37
        /*0002*/ 	.short	(.L_17 - .L_16)
.L_16:
        /*0004*/ 	.word	0x00000082


	//----- nvinfo : EIATTR_KPARAM_INFO
	.align		4
.L_17:
        /*0008*/ 	.byte	0x04, 0x17
        /*000a*/ 	.short	(.L_19 - .L_18)
.L_18:
        /*000c*/ 	.word	0x00000000
        /*0010*/ 	.short	0x0004
        /*0012*/ 	.short	0x001c
        /*0014*/ 	.byte	0x00, 0xf0, 0x11, 0x00


	//----- nvinfo : EIATTR_KPARAM_INFO
	.align		4
.L_19:
        /*0018*/ 	.byte	0x04, 0x17
        /*001a*/ 	.short	(.L_21 - .L_20)
.L_20:
        /*001c*/ 	.word	0x00000000
        /*0020*/ 	.short	0x0003
        /*0022*/ 	.short	0x0018
        /*0024*/ 	.byte	0x00, 0xf0, 0x11, 0x00


	//----- nvinfo : EIATTR_KPARAM_INFO
	.align		4
.L_21:
        /*0028*/ 	.byte	0x04, 0x17
        /*002a*/ 	.short	(.L_23 - .L_22)
.L_22:
        /*002c*/ 	.word	0x00000000
        /*0030*/ 	.short	0x0002
        /*0032*/ 	.short	0x0010
        /*0034*/ 	.byte	0x00, 0xf5, 0x21, 0x00


	//----- nvinfo : EIATTR_KPARAM_INFO
	.align		4
.L_23:
        /*0038*/ 	.byte	0x04, 0x17
        /*003a*/ 	.short	(.L_25 - .L_24)
.L_24:
        /*003c*/ 	.word	0x00000000
        /*0040*/ 	.short	0x0001
        /*0042*/ 	.short	0x0008
        /*0044*/ 	.byte	0x00, 0xf5, 0x21, 0x00


	//----- nvinfo : EIATTR_KPARAM_INFO
	.align		4
.L_25:
        /*0048*/ 	.byte	0x04, 0x17
        /*004a*/ 	.short	(.L_27 - .L_26)
.L_26:
        /*004c*/ 	.word	0x00000000
        /*0050*/ 	.short	0x0000
        /*0052*/ 	.short	0x0000
        /*0054*/ 	.byte	0x00, 0xf5, 0x21, 0x00


	//----- nvinfo : EIATTR_SPARSE_MMA_MASK
	.align		4
.L_27:
        /*0058*/ 	.byte	0x03, 0x50
        /*005a*/ 	.short	0x0000


	//----- nvinfo : EIATTR_MAXREG_COUNT
	.align		4
        /*005c*/ 	.byte	0x03, 0x1b
        /*005e*/ 	.short	0x00ff


	//----- nvinfo : EIATTR_NUM_BARRIERS
	.align		4
        /*0060*/ 	.byte	0x02, 0x4c
        /*0062*/ 	.byte	0x01
	.zero		1


	//----- nvinfo : EIATTR_MERCURY_ISA_VERSION
	.align		4
        /*0064*/ 	.byte	0x03, 0x5f
        /*0066*/ 	.short	0x0101


	//----- nvinfo : EIATTR_VRC_CTA_INIT_COUNT
	.align		4
        /*0068*/ 	.byte	0x02, 0x4a
	.zero		1
	.zero		1


	//----- nvinfo : EIATTR_EXIT_INSTR_OFFSETS
	.align		4
        /*006c*/ 	.byte	0x04, 0x1c
        /*006e*/ 	.short	(.L_29 - .L_28)


	//   ....[0]....
.L_28:
        /*0070*/ 	.word	0x00001130


	//   ....[1]....
        /*0074*/ 	.word	0x00001440


	//----- nvinfo : EIATTR_CRS_STACK_SIZE
	.align		4
.L_29:
        /*0078*/ 	.byte	0x04, 0x1e
        /*007a*/ 	.short	(.L_31 - .L_30)
.L_30:
        /*007c*/ 	.word	0x00000000


	//----- nvinfo : EIATTR_CBANK_PARAM_SIZE
	.align		4
.L_31:
        /*0080*/ 	.byte	0x03, 0x19
        /*0082*/ 	.short	0x0020


	//----- nvinfo : EIATTR_PARAM_CBANK
	.align		4
        /*0084*/ 	.byte	0x04, 0x0a
        /*0086*/ 	.short	(.L_33 - .L_32)
	.align		4
.L_32:
        /*0088*/ 	.word	index@(.nv.constant0._ZN3GPU22apply_best_move_kernelILj512EEEvPjPfS1_jj)
        /*008c*/ 	.short	0x0380
        /*008e*/ 	.short	0x0020


	//----- nvinfo : EIATTR_SW_WAR
	.align		4
.L_33:
        /*0090*/ 	.byte	0x04, 0x36
        /*0092*/ 	.short	(.L_35 - .L_34)
.L_34:
        /*0094*/ 	.word	0x00000008
.L_35:


//--------------------- .nv.info._ZN3GPU21evaluate_moves_kernelEPjPKfPfS0_j --------------------------
	.section	.nv.info._ZN3GPU21evaluate_moves_kernelEPjPKfPfS0_j,"",@"SHT_CUDA_INFO"
	.sectionflags	@""
	.align	4


	//----- nvinfo : EIATTR_CUDA_API_VERSION
	.align		4
        /*0000*/ 	.byte	0x04, 0x37
        /*0002*/ 	.short	(.L_37 - .L_36)
.L_36:
        /*0004*/ 	.word	0x00000082


	//----- nvinfo : EIATTR_KPARAM_INFO
	.align		4
.L_37:
        /*0008*/ 	.byte	0x04, 0x17
        /*000a*/ 	.short	(.L_39 - .L_38)
.L_38:
        /*000c*/ 	.word	0x00000000
        /*0010*/ 	.short	0x0004
        /*0012*/ 	.short	0x0020
        /*0014*/ 	.byte	0x00, 0xf0, 0x11, 0x00


	//----- nvinfo : EIATTR_KPARAM_INFO
	.align		4
.L_39:
        /*0018*/ 	.byte	0x04, 0x17
        /*001a*/ 	.short	(.L_41 - .L_40)
.L_40:
        /*001c*/ 	.word	0x00000000
        /*0020*/ 	.short	0x0003
        /*0022*/ 	.short	0x0018
        /*0024*/ 	.byte	0x00, 0xf5, 0x21, 0x00


	//----- nvinfo : EIATTR_KPARAM_INFO
	.align		4
.L_41:
        /*0028*/ 	.byte	0x04, 0x17
        /*002a*/ 	.short	(.L_43 - .L_42)
.L_42:
        /*002c*/ 	.word	0x00000000
        /*0030*/ 	.short	0x0002
        /*0032*/ 	.short	0x0010
        /*0034*/ 	.byte	0x00, 0xf5, 0x21, 0x00


	//----- nvinfo : EIATTR_KPARAM_INFO
	.align		4
.L_43:
        /*0038*/ 	.byte	0x04, 0x17
        /*003a*/ 	.short	(.L_45 - .L_44)
.L_44:
        /*003c*/ 	.word	0x00000000
        /*0040*/ 	.short	0x0001
        /*0042*/ 	.short	0x0008
        /*0044*/ 	.byte	0x00, 0xf5, 0x21, 0x00


	//----- nvinfo : EIATTR_KPARAM_INFO
	.align		4
.L_45:
        /*0048*/ 	.byte	0x04, 0x17
        /*004a*/ 	.short	(.L_47 - .L_46)
.L_46:
        /*004c*/ 	.word	0x00000000
        /*0050*/ 	.short	0x0000
        /*0052*/ 	.short	0x0000
        /*0054*/ 	.byte	0x00, 0xf5, 0x21, 0x00


	//----- nvinfo : EIATTR_SPARSE_MMA_MASK
	.align		4
.L_47:
        /*0058*/ 	.byte	0x03, 0x50
        /*005a*/ 	.short	0x0000


	//----- nvinfo : EIATTR_MAXREG_COUNT
	.align		4
        /*005c*/ 	.byte	0x03, 0x1b
        /*005e*/ 	.short	0x00ff


	//----- nvinfo : EIATTR_MERCURY_ISA_VERSION
	.align		4
        /*0060*/ 	.byte	0x03, 0x5f
        /*0062*/ 	.short	0x0101


	//----- nvinfo : EIATTR_VRC_CTA_INIT_COUNT
	.align		4
        /*0064*/ 	.byte	0x02, 0x4a
	.zero		1
	.zero		1


	//----- nvinfo : EIATTR_EXIT_INSTR_OFFSETS
	.align		4
        /*0068*/ 	.byte	0x04, 0x1c
        /*006a*/ 	.short	(.L_49 - .L_48)


	//   ....[0]....
.L_48:
        /*006c*/ 	.word	0x00001800


	//----- nvinfo : EIATTR_CRS_STACK_SIZE
	.align		4
.L_49:
        /*0070*/ 	.byte	0x04, 0x1e
        /*0072*/ 	.short	(.L_51 - .L_50)
.L_50:
        /*0074*/ 	.word	0x00000000


	//----- nvinfo : EIATTR_CBANK_PARAM_SIZE
	.align		4
.L_51:
        /*0078*/ 	.byte	0x03, 0x19
        /*007a*/ 	.short	0x0024


	//----- nvinfo : EIATTR_PARAM_CBANK
	.align		4
        /*007c*/ 	.byte	0x04, 0x0a
        /*007e*/ 	.short	(.L_53 - .L_52)
	.align		4
.L_52:
        /*0080*/ 	.word	index@(.nv.constant0._ZN3GPU21evaluate_moves_kernelEPjPKfPfS0_j)
        /*0084*/ 	.short	0x0380
        /*0086*/ 	.short	0x0024


	//----- nvinfo : EIATTR_SW_WAR
	.align		4
.L_53:
        /*0088*/ 	.byte	0x04, 0x36
        /*008a*/ 	.short	(.L_55 - .L_54)
.L_54:
        /*008c*/ 	.word	0x00000008
.L_55:


//--------------------- .nv.callgraph             --------------------------
	.section	.nv.callgraph,"",@"SHT_CUDA_CALLGRAPH"
	.align	4
	.sectionentsize	8
	.align		4
        /*0000*/ 	.word	0x00000000
	.align		4
        /*0004*/ 	.word	0xffffffff
	.align		4
        /*0008*/ 	.word	0x00000000
	.align		4
        /*000c*/ 	.word	0xfffffffe
	.align		4
        /*0010*/ 	.word	0x00000000
	.align		4
        /*0014*/ 	.word	0xfffffffd
	.align		4
        /*0018*/ 	.word	0x00000000
	.align		4
        /*001c*/ 	.word	0xfffffffc


//--------------------- .text._ZN3GPU22apply_best_move_kernelILj512EEEvPjPfS1_jj --------------------------
	.section	.text._ZN3GPU22apply_best_move_kernelILj512EEEvPjPfS1_jj,"ax",@progbits
	.align	128
        .global         _ZN3GPU22apply_best_move_kernelILj512EEEvPjPfS1_jj
        .type           _ZN3GPU22apply_best_move_kernelILj512EEEvPjPfS1_jj,@function
        .size           _ZN3GPU22apply_best_move_kernelILj512EEEvPjPfS1_jj,(.L_x_76 - _ZN3GPU22apply_best_move_kernelILj512EEEvPjPfS1_jj)
        .other          _ZN3GPU22apply_best_move_kernelILj512EEEvPjPfS1_jj,@"STO_CUDA_ENTRY STV_DEFAULT"
_ZN3GPU22apply_best_move_kernelILj512EEEvPjPfS1_jj:
.text._ZN3GPU22apply_best_move_kernelILj512EEEvPjPfS1_jj:
[----:B------:R-:W-:Y:S01]  /*0000*/  LDC R1, c[0x0][0x37c] ;  /* 0x0000df00ff017b82 */ /* 0x000fe20000000800 */
[----:B------:R-:W0:Y:S07]  /*0010*/  S2R R5, SR_TID.X ;  /* 0x0000000000057919 */ /* 0x000e2e0000002100 */
[----:B------:R-:W1:Y:S01]  /*0020*/  S2UR UR4, SR_CTAID.X ;  /* 0x00000000000479c3 */ /* 0x000e620000002500 */
[----:B------:R-:W1:Y:S01]  /*0030*/  LDCU UR5, c[0x0][0x360] ;  /* 0x00006c00ff0577ac */ /* 0x000e620008000800 */
[----:B------:R-:W-:Y:S01]  /*0040*/  MOV R0, 0x400 ;  /* 0x0000040000007802 */ /* 0x000fe20000000f00 */
[----:B------:R-:W2:Y:S01]  /*0050*/  S2R R3, SR_CgaCtaId ;  /* 0x0000000000037919 */ /* 0x000ea20000008800 */
[----:B------:R-:W-:Y:S01]  /*0060*/  BSSY.RECONVERGENT B0, `(.L_x_0) ;  /* 0x000005b000007945 */ /* 0x000fe20003800200 */
[----:B------:R-:W3:Y:S03]  /*0070*/  LDCU.64 UR6, c[0x0][0x358] ;  /* 0x00006b00ff0677ac */ /* 0x000ee60008000a00 */
[----:B------:R-:W4:Y:S01]  /*0080*/  LDC R7, c[0x0][0x39c] ;  /* 0x0000e700ff077b82 */ /* 0x000f220000000800 */
[----:B------:R-:W0:Y:S01]  /*0090*/  LDCU UR8, c[0x0][0x39c] ;  /* 0x00007380ff0877ac */ /* 0x000e220008000800 */
[----:B-1----:R-:W-:-:S06]  /*00a0*/  UIMAD UR4, UR4, UR5, URZ ;  /* 0x00000005040472a4 */ /* 0x002fcc000f8e02ff */
[----:B0-----:R-:W-:-:S04]  /*00b0*/  VIADD R12, R5, UR4 ;  /* 0x00000004050c7c36 */ /* 0x001fc80008000000 */
[C---:B------:R-:W-:Y:S01]  /*00c0*/  IMAD.SHL.U32 R14, R12.reuse, 0x4, RZ ;  /* 0x000000040c0e7824 */ /* 0x040fe200078e00ff */
[----:B--2---:R-:W-:Y:S02]  /*00d0*/  LEA R13, R3, R0, 0x18 ;  /* 0x00000000030d7211 */ /* 0x004fe400078ec0ff */
[----:B----4-:R-:W-:Y:S02]  /*00e0*/  ISETP.GE.U32.AND P0, PT, R12, R7, PT ;  /* 0x000000070c00720c */ /* 0x010fe40003f06070 */
[----:B------:R-:W-:-:S05]  /*00f0*/  IADD3 R15, PT, PT, R14, R13, RZ ;  /* 0x0000000d0e0f7210 */ /* 0x000fca0007ffe0ff */
[----:B------:R0:W-:Y:S06]  /*0100*/  STS [R15], RZ ;  /* 0x000000ff0f007388 */ /* 0x0001ec0000000800 */
[----:B---3--:R-:W-:Y:S05]  /*0110*/  @P0 BRA `(.L_x_1) ;  /* 0x00000004003c0947 */ /* 0x008fea0003800000 */
[----:B------:R-:W-:Y:S01]  /*0120*/  ULOP3.LUT UR5, URZ, UR4, URZ, 0x33, !UPT ;  /* 0x00000004ff057292 */ /* 0x000fe2000f8e33ff */
[----:B------:R-:W-:Y:S01]  /*0130*/  VIADDMNMX.U32 R2, R12, 0x200, R7, !PT ;  /* 0x000002000c027846 */ /* 0x000fe20007800007 */
[----:B------:R-:W-:Y:S01]  /*0140*/  VIADD R0, R0, 0x800 ;  /* 0x0000080000007836 */ /* 0x000fe20000000000 */
[----:B------:R-:W-:Y:S01]  /*0150*/  BSSY.RECONVERGENT B1, `(.L_x_2) ;  /* 0x000001d000017945 */ /* 0x000fe20003800200 */
[----:B------:R-:W-:Y:S02]  /*0160*/  MOV R9, R12 ;  /* 0x0000000c00097202 */ /* 0x000fe40000000f00 */
[----:B------:R-:W-:Y:S02]  /*0170*/  IADD3 R4, PT, PT, -R5, UR5, R2 ;  /* 0x0000000505047c10 */ /* 0x000fe4000fffe102 */
[----:B------:R-:W-:Y:S01]  /*0180*/  LEA R3, R3, R0, 0x18 ;  /* 0x0000000003037211 */ /* 0x000fe200078ec0ff */
[----:B------:R-:W-:Y:S01]  /*0190*/  IMAD.MOV.U32 R0, RZ, RZ, RZ ;  /* 0x000000ffff007224 */ /* 0x000fe200078e00ff */
[----:B------:R-:W-:-:S02]  /*01a0*/  LOP3.LUT R2, R4, 0x600, RZ, 0xc0, !PT ;  /* 0x0000060004027812 */ /* 0x000fc400078ec0ff */
[----:B------:R-:W-:Y:S01]  /*01b0*/  ISETP.GE.U32.AND P1, PT, R4, 0x600, PT ;  /* 0x000006000400780c */ /* 0x000fe20003f26070 */
[----:B------:R-:W-:Y:S01]  /*01c0*/  IMAD.IADD R16, R14, 0x1, R3 ;  /* 0x000000010e107824 */ /* 0x000fe200078e0203 */
[----:B------:R-:W-:-:S13]  /*01d0*/  ISETP.NE.AND P0, PT, R2, 0x600, PT ;  /* 0x000006000200780c */ /* 0x000fda0003f05270 */
[----:B------:R-:W-:Y:S05]  /*01e0*/  @!P0 BRA `(.L_x_3) ;  /* 0x00000000004c8947 */ /* 0x000fea0003800000 */
[----:B------:R-:W1:Y:S01]  /*01f0*/  LDC.64 R2, c[0x0][0x388] ;  /* 0x0000e200ff027b82 */ /* 0x000e620000000a00 */
[----:B------:R-:W-:Y:S01]  /*0200*/  LEA.HI R4, R4, 0x1, RZ, 0x17 ;  /* 0x0000000104047811 */ /* 0x000fe200078fb8ff */
[----:B------:R-:W-:Y:S01]  /*0210*/  IMAD.MOV.U32 R0, RZ, RZ, RZ ;  /* 0x000000ffff007224 */ /* 0x000fe200078e00ff */
[----:B------:R-:W-:Y:S02]  /*0220*/  MOV R9, R12 ;  /* 0x0000000c00097202 */ /* 0x000fe40000000f00 */
[----:B------:R-:W-:-:S05]  /*0230*/  LOP3.LUT R4, R4, 0x3, RZ, 0xc0, !PT ;  /* 0x0000000304047812 */ /* 0x000fca00078ec0ff */
[----:B------:R-:W-:-:S07]  /*0240*/  IMAD.MOV R8, RZ, RZ, -R4 ;  /* 0x000000ffff087224 */ /* 0x000fce00078e0a04 */
.L_x_4:
[----:B-1-3--:R-:W-:-:S06]  /*0250*/  IMAD.WIDE.U32 R4, R9, 0x4, R2 ;  /* 0x0000000409047825 */ /* 0x00afcc00078e0002 */
[----:B------:R-:W2:Y:S02]  /*0260*/  LDG.E R4, desc[UR6][R4.64] ;  /* 0x0000000604047981 */ /* 0x000ea4000c1e1900 */
[----:B--2---:R-:W-:-:S13]  /*0270*/  FSETP.GEU.AND P0, PT, R4, R0, PT ;  /* 0x000000000400720b */ /* 0x004fda0003f0e000 */
[----:B------:R-:W1:Y:S02]  /*0280*/  @!P0 LDC.64 R6, c[0x0][0x390] ;  /* 0x0000e400ff068b82 */ /* 0x000e640000000a00 */
[----:B-1----:R-:W-:-:S06]  /*0290*/  @!P0 IMAD.WIDE.U32 R6, R9, 0x4, R6 ;  /* 0x0000000409068825 */ /* 0x002fcc00078e0006 */
[----:B------:R-:W2:Y:S01]  /*02a0*/  @!P0 LDG.E R7, desc[UR6][R6.64] ;  /* 0x0000000606078981 */ /* 0x000ea2000c1e1900 */
[----:B------:R-:W-:Y:S01]  /*02b0*/  VIADD R8, R8, 0x1 ;  /* 0x0000000108087836 */ /* 0x000fe20000000000 */
[----:B------:R-:W-:Y:S01]  /*02c0*/  @!P0 MOV R0, R4 ;  /* 0x0000000400008202 */ /* 0x000fe20000000f00 */
[----:B------:R-:W-:Y:S01]  /*02d0*/  VIADD R9, R9, 0x200 ;  /* 0x0000020009097836 */ /* 0x000fe20000000000 */
[----:B------:R3:W-:Y:S02]  /*02e0*/  @!P0 STS [R15], R4 ;  /* 0x000000040f008388 */ /* 0x0007e40000000800 */
[----:B------:R-:W-:Y:S02]  /*02f0*/  ISETP.NE.AND P2, PT, R8, RZ, PT ;  /* 0x000000ff0800720c */ /* 0x000fe40003f45270 */
[----:B--2---:R3:W-:Y:S11]  /*0300*/  @!P0 STS [R16], R7 ;  /* 0x0000000710008388 */ /* 0x0047f60000000800 */
[----:B------:R-:W-:Y:S05]  /*0310*/  @P2 BRA `(.L_x_4) ;  /* 0xfffffffc00cc2947 */ /* 0x000fea000383ffff */
.L_x_3:
[----:B------:R-:W-:Y:S05]  /*0320*/  BSYNC.RECONVERGENT B1 ;  /* 0x0000000000017941 */ /* 0x000fea0003800200 */
.L_x_2:
[----:B------:R-:W-:Y:S05]  /*0330*/  @!P1 BRA `(.L_x_1) ;  /* 0x0000000000b49947 */ /* 0x000fea0003800000 */
[----:B------:R-:W1:Y:S01]  /*0340*/  LDC.64 R2, c[0x0][0x388] ;  /* 0x0000e200ff027b82 */ /* 0x000e620000000a00 */
[----:B------:R-:W-:-:S07]  /*0350*/  VIADD R17, R9, 0x400 ;  /* 0x0000040009117836 */ /* 0x000fce0000000000 */
.L_x_5:
[----:B------:R-:W-:-:S05]  /*0360*/  IADD3 R27, PT, PT, R17, -0x400, RZ ;  /* 0xfffffc00111b7810 */ /* 0x000fca0007ffe0ff */
[----:B01-3--:R-:W-:-:S05]  /*0370*/  IMAD.WIDE.U32 R6, R27, 0x4, R2 ;  /* 0x000000041b067825 */ /* 0x00bfca00078e0002 */
[----:B------:R-:W2:Y:S01]  /*0380*/  LDG.E R18, desc[UR6][R6.64] ;  /* 0x0000000606127981 */ /* 0x000ea2000c1e1900 */
[----:B------:R-:W-:-:S04]  /*0390*/  VIADD R25, R17, 0xfffffe00 ;  /* 0xfffffe0011197836 */ /* 0x000fc80000000000 */
[----:B------:R-:W-:-:S05]  /*03a0*/  IMAD.WIDE.U32 R8, R25, 0x4, R2 ;  /* 0x0000000419087825 */ /* 0x000fca00078e0002 */
[----:B------:R1:W3:Y:S01]  /*03b0*/  LDG.E R20, desc[UR6][R8.64] ;  /* 0x0000000608147981 */ /* 0x0002e2000c1e1900 */
[----:B------:R-:W-:-:S05]  /*03c0*/  IMAD.WIDE.U32 R10, R17, 0x4, R2 ;  /* 0x00000004110a7825 */ /* 0x000fca00078e0002 */
[----:B------:R4:W5:Y:S01]  /*03d0*/  LDG.E R19, desc[UR6][R10.64] ;  /* 0x000000060a137981 */ /* 0x000962000c1e1900 */
[----:B------:R-:W-:-:S04]  /*03e0*/  VIADD R23, R17, 0x200 ;  /* 0x0000020011177836 */ /* 0x000fc80000000000 */
[----:B------:R-:W-:-:S05]  /*03f0*/  IMAD.WIDE.U32 R4, R23, 0x4, R2 ;  /* 0x0000000417047825 */ /* 0x000fca00078e0002 */
[----:B------:R-:W5:Y:S01]  /*0400*/  LDG.E R21, desc[UR6][R4.64] ;  /* 0x0000000604157981 */ /* 0x000f62000c1e1900 */
[----:B--2---:R-:W-:-:S13]  /*0410*/  FSETP.GEU.AND P0, PT, R18, R0, PT ;  /* 0x000000001200720b */ /* 0x004fda0003f0e000 */
[----:B------:R-:W-:Y:S01]  /*0420*/  @!P0 MOV R0, R18 ;  /* 0x0000001200008202 */ /* 0x000fe20000000f00 */
[----:B-1----:R-:W1:Y:S03]  /*0430*/  @!P0 LDC.64 R8, c[0x0][0x390] ;  /* 0x0000e400ff088b82 */ /* 0x002e660000000a00 */
[----:B---3--:R-:W-:-:S13]  /*0440*/  FSETP.GEU.AND P1, PT, R20, R0, PT ;  /* 0x000000001400720b */ /* 0x008fda0003f2e000 */
[----:B------:R-:W-:Y:S01]  /*0450*/  @!P1 IMAD.MOV.U32 R0, RZ, RZ, R20 ;  /* 0x000000ffff009224 */ /* 0x000fe200078e0014 */
[----:B----4-:R-:W2:Y:S04]  /*0460*/  @!P1 LDC.64 R10, c[0x0][0x390] ;  /* 0x0000e400ff0a9b82 */ /* 0x010ea80000000a00 */
[----:B-----5:R-:W-:Y:S01]  /*0470*/  FSETP.GEU.AND P2, PT, R19, R0, PT ;  /* 0x000000001300720b */ /* 0x020fe20003f4e000 */
[----:B-1----:R-:W-:-:S06]  /*0480*/  @!P0 IMAD.WIDE.U32 R8, R27, 0x4, R8 ;  /* 0x000000041b088825 */ /* 0x002fcc00078e0008 */
[----:B------:R1:W3:Y:S06]  /*0490*/  @!P0 LDG.E R9, desc[UR6][R8.64] ;  /* 0x0000000608098981 */ /* 0x0002ec000c1e1900 */
[----:B------:R-:W-:Y:S01]  /*04a0*/  @!P2 IMAD.MOV.U32 R0, RZ, RZ, R19 ;  /* 0x000000ffff00a224 */ /* 0x000fe200078e0013 */
[----:B------:R-:W4:Y:S04]  /*04b0*/  @!P2 LDC.64 R6, c[0x0][0x390] ;  /* 0x0000e400ff06ab82 */ /* 0x000f280000000a00 */
[----:B------:R-:W-:Y:S01]  /*04c0*/  FSETP.GEU.AND P3, PT, R21, R0, PT ;  /* 0x000000001500720b */ /* 0x000fe20003f6e000 */
[----:B--2---:R-:W-:-:S06]  /*04d0*/  @!P1 IMAD.WIDE.U32 R10, R25, 0x4, R10 ;  /* 0x00000004190a9825 */ /* 0x004fcc00078e000a */
[----:B------:R-:W2:Y:S06]  /*04e0*/  @!P1 LDG.E R11, desc[UR6][R10.64] ;  /* 0x000000060a0b9981 */ /* 0x000eac000c1e1900 */
[----:B------:R-:W5:Y:S01]  /*04f0*/  @!P3 LDC.64 R4, c[0x0][0x390] ;  /* 0x0000e400ff04bb82 */ /* 0x000f620000000a00 */
[----:B----4-:R-:W-:-:S06]  /*0500*/  @!P2 IMAD.WIDE.U32 R6, R17, 0x4, R6 ;  /* 0x000000041106a825 */ /* 0x010fcc00078e0006 */
[----:B------:R-:W4:Y:S01]  /*0510*/  @!P2 LDG.E R7, desc[UR6][R6.64] ;  /* 0x000000060607a981 */ /* 0x000f22000c1e1900 */
[----:B-----5:R-:W-:-:S06]  /*0520*/  @!P3 IMAD.WIDE.U32 R4, R23, 0x4, R4 ;  /* 0x000000041704b825 */ /* 0x020fcc00078e0004 */
[----:B------:R-:W5:Y:S04]  /*0530*/  @!P3 LDG.E R5, desc[UR6][R4.64] ;  /* 0x000000060405b981 */ /* 0x000f68000c1e1900 */
[----:B------:R0:W-:Y:S01]  /*0540*/  @!P0 STS [R15], R18 ;  /* 0x000000120f008388 */ /* 0x0001e20000000800 */
[C---:B-1----:R-:W-:Y:S01]  /*0550*/  IADD3 R8, PT, PT, R17.reuse, 0x400, RZ ;  /* 0x0000040011087810 */ /* 0x042fe20007ffe0ff */
[----:B------:R-:W-:Y:S02]  /*0560*/  VIADD R17, R17, 0x800 ;  /* 0x0000080011117836 */ /* 0x000fe40000000000 */
[----:B------:R-:W-:Y:S01]  /*0570*/  @!P3 IMAD.MOV.U32 R0, RZ, RZ, R21 ;  /* 0x000000ffff00b224 */ /* 0x000fe200078e0015 */
[----:B---3--:R0:W-:Y:S04]  /*0580*/  @!P0 STS [R16], R9 ;  /* 0x0000000910008388 */ /* 0x0081e80000000800 */
[----:B------:R0:W-:Y:S01]  /*0590*/  @!P1 STS [R15], R20 ;  /* 0x000000140f009388 */ /* 0x0001e20000000800 */
[----:B------:R-:W-:-:S03]  /*05a0*/  ISETP.GE.U32.AND P0, PT, R8, UR8, PT ;  /* 0x0000000808007c0c */ /* 0x000fc6000bf06070 */
[----:B--2---:R0:W-:Y:S04]  /*05b0*/  @!P1 STS [R16], R11 ;  /* 0x0000000b10009388 */ /* 0x0041e80000000800 */
[----:B------:R0:W-:Y:S04]  /*05c0*/  @!P2 STS [R15], R19 ;  /* 0x000000130f00a388 */ /* 0x0001e80000000800 */
[----:B----4-:R0:W-:Y:S04]  /*05d0*/  @!P2 STS [R16], R7 ;  /* 0x000000071000a388 */ /* 0x0101e80000000800 */
[----:B------:R0:W-:Y:S04]  /*05e0*/  @!P3 STS [R15], R21 ;  /* 0x000000150f00b388 */ /* 0x0001e80000000800 */
[----:B-----5:R0:W-:Y:S01]  /*05f0*/  @!P3 STS [R16], R5 ;  /* 0x000000051000b388 */ /* 0x0201e20000000800 */
[----:B------:R-:W-:Y:S05]  /*0600*/  @!P0 BRA `(.L_x_5) ;  /* 0xfffffffc00548947 */ /* 0x000fea000383ffff */
.L_x_1:
[----:B------:R-:W-:Y:S05]  /*0610*/  BSYNC.RECONVERGENT B0 ;  /* 0x0000000000007941 */ /* 0x000fea0003800200 */
.L_x_0:
[C---:B------:R-:W-:Y:S01]  /*0620*/  SHF.L.U32 R0, R12.reuse, 0x1, RZ ;  /* 0x000000010c007819 */ /* 0x040fe200000006ff */
[C---:B------:R-:W-:Y:S01]  /*0630*/  IMAD.SHL.U32 R2, R12.reuse, 0x8, RZ ;  /* 0x000000080c027824 */ /* 0x040fe200078e00ff */
[----:B------:R-:W-:Y:S01]  /*0640*/  BAR.SYNC.DEFER_BLOCKING 0x0 ;  /* 0x0000000000007b1d */ /* 0x000fe20000010000 */
[----:B------:R-:W-:Y:S01]  /*0650*/  IMAD.SHL.U32 R3, R12, 0x10, RZ ;  /* 0x000000100c037824 */ /* 0x000fe200078e00ff */
[----:B------:R-:W-:Y:S01]  /*0660*/  ISETP.GT.U32.AND P5, PT, R0, 0x1fe, PT ;  /* 0x000001fe0000780c */ /* 0x000fe20003fa4070 */
[----:B---3--:R-:W-:Y:S01]  /*0670*/  IMAD.SHL.U32 R4, R12, 0x80, RZ ;  /* 0x000000800c047824 */ /* 0x008fe200078e00ff */
[----:B------:R-:W-:Y:S01]  /*0680*/  ISETP.GT.U32.AND P4, PT, R2, 0x1fb, PT ;  /* 0x000001fb0200780c */ /* 0x000fe20003f84070 */
[C---:B------:R-:W-:Y:S01]  /*0690*/  IMAD.SHL.U32 R2, R12.reuse, 0x40, RZ ;  /* 0x000000400c027824 */ /* 0x040fe200078e00ff */
[----:B------:R-:W-:Y:S01]  /*06a0*/  SHF.L.U32 R0, R12, 0x5, RZ ;  /* 0x000000050c007819 */ /* 0x000fe200000006ff */
[----:B------:R-:W-:Y:S01]  /*06b0*/  BSSY.RECONVERGENT B0, `(.L_x_6) ;  /* 0x0000016000007945 */ /* 0x000fe20003800200 */
[----:B------:R-:W-:-:S02]  /*06c0*/  ISETP.GT.U32.AND P3, PT, R3, 0x1f7, PT ;  /* 0x000001f70300780c */ /* 0x000fc40003f64070 */
[----:B------:R-:W-:Y:S02]  /*06d0*/  ISETP.GT.U32.AND P1, PT, R2, 0x1df, PT ;  /* 0x000001df0200780c */ /* 0x000fe40003f24070 */
[----:B------:R-:W-:Y:S02]  /*06e0*/  ISETP.GT.U32.AND P2, PT, R0, 0x1ef, PT ;  /* 0x000001ef0000780c */ /* 0x000fe40003f44070 */
[----:B------:R-:W-:Y:S02]  /*06f0*/  ISETP.GT.U32.AND P0, PT, R4, 0x1bf, PT ;  /* 0x000001bf0400780c */ /* 0x000fe40003f04070 */
[----:B------:R-:W-:Y:S02]  /*0700*/  ISETP.GT.U32.AND P6, PT, R14, 0x1fd, PT ;  /* 0x000001fd0e00780c */ /* 0x000fe40003fc4070 */
[----:B------:R-:W-:Y:S01]  /*0710*/  SHF.L.U32 R2, R12, 0x8, RZ ;  /* 0x000000080c027819 */ /* 0x000fe200000006ff */
[----:B------:R-:W-:Y:S10]  /*0720*/  @P5 BRA `(.L_x_7) ;  /* 0x0000000000385947 */ /* 0x000ff40003800000 */
[----:B------:R-:W-:-:S05]  /*0730*/  IMAD.IADD R14, R14, 0x1, R15 ;  /* 0x000000010e0e7824 */ /* 0x000fca00078e020f */
[----:B------:R-:W-:Y:S04]  /*0740*/  LDS R0, [R14+0x4] ;  /* 0x000004000e007984 */ /* 0x000fe80000000800 */
[----:B------:R-:W1:Y:S02]  /*0750*/  LDS R3, [R14] ;  /* 0x000000000e037984 */ /* 0x000e640000000800 */
[----:B-1----:R-:W-:-:S13]  /*0760*/  FSETP.GEU.AND P5, PT, R0, R3, PT ;  /* 0x000000030000720b */ /* 0x002fda0003fae000 */
[----:B------:R-:W-:Y:S05]  /*0770*/  @P5 BRA `(.L_x_7) ;  /* 0x0000000000245947 */ /* 0x000fea0003800000 */
[----:B------:R-:W1:Y:S01]  /*0780*/  LDS R3, [R14+0x4] ;  /* 0x000004000e037984 */ /* 0x000e620000000800 */
[----:B------:R-:W2:Y:S01]  /*0790*/  S2UR UR5, SR_CgaCtaId ;  /* 0x00000000000579c3 */ /* 0x000ea20000008800 */
[----:B------:R-:W-:Y:S02]  /*07a0*/  UMOV UR4, 0x400 ;  /* 0x0000040000047882 */ /* 0x000fe40000000000 */
[----:B------:R-:W-:-:S04]  /*07b0*/  UIADD3 UR4, UPT, UPT, UR4, 0x800, URZ ;  /* 0x0000080004047890 */ /* 0x000fc8000fffe0ff */
[----:B--2---:R-:W-:-:S06]  /*07c0*/  ULEA UR4, UR5, UR4, 0x18 ;  /* 0x0000000405047291 */ /* 0x004fcc000f8ec0ff */
[----:B------:R-:W-:Y:S01]  /*07d0*/  LEA R0, R12, UR4, 0x3 ;  /* 0x000000040c007c11 */ /* 0x000fe2000f8e18ff */
[----:B-1----:R-:W-:Y:S04]  /*07e0*/  STS [R14], R3 ;  /* 0x000000030e007388 */ /* 0x002fe80000000800 */
[----:B0-----:R-:W0:Y:S04]  /*07f0*/  LDS R5, [R0+0x4] ;  /* 0x0000040000057984 */ /* 0x001e280000000800 */
[----:B0-----:R1:W-:Y:S02]  /*0800*/  STS [R0], R5 ;  /* 0x0000000500007388 */ /* 0x0013e40000000800 */
.L_x_7:
[----:B------:R-:W-:Y:S05]  /*0810*/  BSYNC.RECONVERGENT B0 ;  /* 0x0000000000007941 */ /* 0x000fea0003800200 */
.L_x_6:
[----:B------:R-:W-:Y:S01]  /*0820*/  BAR.SYNC.DEFER_BLOCKING 0x0 ;  /* 0x0000000000007b1d */ /* 0x000fe20000010000 */
[----:B------:R-:W-:Y:S01]  /*0830*/  ISETP.GT.U32.AND P5, PT, R2, 0x17f, PT ;  /* 0x0000017f0200780c */ /* 0x000fe20003fa4070 */
[----:B------:R-:W-:-:S04]  /*0840*/  IMAD.SHL.U32 R4, R12, 0x200, RZ ;  /* 0x000002000c047824 */ /* 0x000fc800078e00ff */
[----:B------:R-:W-:Y:S04]  /*0850*/  BSSY.RECONVERGENT B0, `(.L_x_8) ;  /* 0x0000010000007945 */ /* 0x000fe80003800200 */
[----:B------:R-:W-:Y:S05]  /*0860*/  @P6 BRA `(.L_x_9) ;  /* 0x0000000000386947 */ /* 0x000fea0003800000 */
[----:B-1----:R-:W-:-:S05]  /*0870*/  LEA R0, R12, R13, 0x4 ;  /* 0x0000000d0c007211 */ /* 0x002fca00078e20ff */
        /* <DEDUP_REMOVED lines=13> */
.L_x_9:
[----:B------:R-:W-:Y:S05]  /*0950*/  BSYNC.RECONVERGENT B0 ;  /* 0x0000000000007941 */ /* 0x000fea0003800200 */
.L_x_8:
[----:B------:R-:W-:Y:S01]  /*0960*/  BAR.SYNC.DEFER_BLOCKING 0x0 ;  /* 0x0000000000007b1d */ /* 0x000fe20000010000 */
[----:B------:R-:W-:-:S05]  /*0970*/  ISETP.NE.AND P6, PT, R4, RZ, PT ;  /* 0x000000ff0400720c */ /* 0x000fca0003fc5270 */
[----:B------:R-:W-:Y:S04]  /*0980*/  BSSY.RECONVERGENT B0, `(.L_x_10) ;  /* 0x0000010000007945 */ /* 0x000fe80003800200 */
[----:B------:R-:W-:Y:S05]  /*0990*/  @P4 BRA `(.L_x_11) ;  /* 0x0000000000384947 */ /* 0x000fea0003800000 */
[----:B-1----:R-:W-:-:S05]  /*09a0*/  IMAD R0, R12, 0x20, R13 ;  /* 0x000000200c007824 */ /* 0x002fca00078e020d */
[----:B--2---:R-:W-:Y:S04]  /*09b0*/  LDS R2, [R0+0x10] ;  /* 0x0000100000027984 */ /* 0x004fe80000000800 */
        /* <DEDUP_REMOVED lines=12> */
.L_x_11:
[----:B------:R-:W-:Y:S05]  /*0a80*/  BSYNC.RECONVERGENT B0 ;  /* 0x0000000000007941 */ /* 0x000fea0003800200 */
.L_x_10:
[----:B------:R-:W-:Y:S01]  /*0a90*/  BAR.SYNC.DEFER_BLOCKING 0x0 ;  /* 0x0000000000007b1d */ /* 0x000fe20000010000 */
[----:B------:R-:W-:-:S05]  /*0aa0*/  ISETP.NE.AND P4, PT, R12, RZ, PT ;  /* 0x000000ff0c00720c */ /* 0x000fca0003f85270 */
[----:B------:R-:W-:Y:S04]  /*0ab0*/  BSSY.RECONVERGENT B0, `(.L_x_12) ;  /* 0x0000010000007945 */ /* 0x000fe80003800200 */
[----:B------:R-:W-:Y:S05]  /*0ac0*/  @P3 BRA `(.L_x_13) ;  /* 0x0000000000383947 */ /* 0x000fea0003800000 */
[----:B-1----:R-:W-:-:S05]  /*0ad0*/  IMAD R0, R12, 0x40, R13 ;  /* 0x000000400c007824 */ /* 0x002fca00078e020d */
[----:B--23--:R-:W-:Y:S04]  /*0ae0*/  LDS R2, [R0+0x20] ;  /* 0x0000200000027984 */ /* 0x00cfe80000000800 */
        /* <DEDUP_REMOVED lines=12> */
.L_x_13:
[----:B------:R-:W-:Y:S05]  /*0bb0*/  BSYNC.RECONVERGENT B0 ;  /* 0x0000000000007941 */ /* 0x000fea0003800200 */
.L_x_12:
[----:B------:R-:W-:Y:S06]  /*0bc0*/  BAR.SYNC.DEFER_BLOCKING 0x0 ;  /* 0x0000000000007b1d */ /* 0x000fec0000010000 */
[----:B------:R-:W-:Y:S04]  /*0bd0*/  BSSY.RECONVERGENT B0, `(.L_x_14) ;  /* 0x0000010000007945 */ /* 0x000fe80003800200 */
[----:B------:R-:W-:Y:S05]  /*0be0*/  @P2 BRA `(.L_x_15) ;  /* 0x0000000000382947 */ /* 0x000fea0003800000 */
[----:B-1----:R-:W-:-:S05]  /*0bf0*/  LEA R0, R12, R13, 0x7 ;  /* 0x0000000d0c007211 */ /* 0x002fca00078e38ff */
[----:B--234-:R-:W-:Y:S04]  /*0c00*/  LDS R2, [R0+0x40] ;  /* 0x0000400000027984 */ /* 0x01cfe80000000800 */
        /* <DEDUP_REMOVED lines=12> */
.L_x_15:
[----:B------:R-:W-:Y:S05]  /*0cd0*/  BSYNC.RECONVERGENT B0 ;  /* 0x0000000000007941 */ /* 0x000fea0003800200 */
.L_x_14:
[----:B------:R-:W-:Y:S06]  /*0ce0*/  BAR.SYNC.DEFER_BLOCKING 0x0 ;  /* 0x0000000000007b1d */ /* 0x000fec0000010000 */
[----:B------:R-:W-:Y:S04]  /*0cf0*/  BSSY.RECONVERGENT B0, `(.L_x_16) ;  /* 0x0000010000007945 */ /* 0x000fe80003800200 */
[----:B------:R-:W-:Y:S05]  /*0d00*/  @P1 BRA `(.L_x_17) ;  /* 0x0000000000381947 */ /* 0x000fea0003800000 */
[----:B-1----:R-:W-:-:S05]  /*0d10*/  IMAD R0, R12, 0x100, R13 ;  /* 0x000001000c007824 */ /* 0x002fca00078e020d */
[----:B0-234-:R-:W-:Y:S04]  /*0d20*/  LDS R2, [R0+0x80] ;  /* 0x0000800000027984 */ /* 0x01dfe80000000800 */
[----:B------:R-:W0:Y:S02]  /*0d30*/  LDS R3, [R0] ;  /* 0x0000000000037984 */ /* 0x000e240000000800 */
[----:B0-----:R-:W-:-:S13]  /*0d40*/  FSETP.GEU.AND P1, PT, R2, R3, PT ;  /* 0x000000030200720b */ /* 0x001fda0003f2e000 */
[----:B------:R-:W-:Y:S05]  /*0d50*/  @P1 BRA `(.L_x_17) ;  /* 0x0000000000241947 */ /* 0x000fea0003800000 */
[----:B------:R-:W0:Y:S01]  /*0d60*/  LDS R3, [R0+0x80] ;  /* 0x0000800000037984 */ /* 0x000e220000000800 */
[----:B------:R-:W1:Y:S01]  /*0d70*/  S2UR UR5, SR_CgaCtaId ;  /* 0x00000000000579c3 */ /* 0x000e620000008800 */
[----:B------:R-:W-:Y:S02]  /*0d80*/  UMOV UR4, 0x400 ;  /* 0x0000040000047882 */ /* 0x000fe40000000000 */
[----:B------:R-:W-:-:S04]  /*0d90*/  UIADD3 UR4, UPT, UPT, UR4, 0x800, URZ ;  /* 0x0000080004047890 */ /* 0x000fc8000fffe0ff */
[----:B-1----:R-:W-:-:S06]  /*0da0*/  ULEA UR4, UR5, UR4, 0x18 ;  /* 0x0000000405047291 */ /* 0x002fcc000f8ec0ff */
[----:B------:R-:W-:Y:S01]  /*0db0*/  LEA R2, R12, UR4, 0x8 ;  /* 0x000000040c027c11 */ /* 0x000fe2000f8e40ff */
[----:B0-----:R-:W-:Y:S04]  /*0dc0*/  STS [R0], R3 ;  /* 0x0000000300007388 */ /* 0x001fe80000000800 */
[----:B------:R-:W0:Y:S04]  /*0dd0*/  LDS R5, [R2+0x80] ;  /* 0x0000800002057984 */ /* 0x000e280000000800 */
[----:B0-----:R0:W-:Y:S02]  /*0de0*/  STS [R2], R5 ;  /* 0x0000000502007388 */ /* 0x0011e40000000800 */
.L_x_17:
[----:B------:R-:W-:Y:S05]  /*0df0*/  BSYNC.RECONVERGENT B0 ;  /* 0x0000000000007941 */ /* 0x000fea0003800200 */
.L_x_16:
        /* <DEDUP_REMOVED lines=17> */
.L_x_19:
[----:B------:R-:W-:Y:S05]  /*0f10*/  BSYNC.RECONVERGENT B0 ;  /* 0x0000000000007941 */ /* 0x000fea0003800200 */
.L_x_18:
[----:B------:R-:W-:Y:S06]  /*0f20*/  BAR.SYNC.DEFER_BLOCKING 0x0 ;  /* 0x0000000000007b1d */ /* 0x000fec0000010000 */
[----:B------:R-:W-:Y:S04]  /*0f30*/  BSSY.RECONVERGENT B0, `(.L_x_20) ;  /* 0x0000010000007945 */ /* 0x000fe80003800200 */
[----:B------:R-:W-:Y:S05]  /*0f40*/  @P5 BRA `(.L_x_21) ;  /* 0x0000000000385947 */ /* 0x000fea0003800000 */
[----:B------:R-:W-:-:S05]  /*0f50*/  LEA R13, R12, R13, 0xa ;  /* 0x0000000d0c0d7211 */ /* 0x000fca00078e50ff */
[----:B-1----:R-:W-:Y:S04]  /*0f60*/  LDS R0, [R13+0x200] ;  /* 0x000200000d007984 */ /* 0x002fe80000000800 */
[----:B------:R-:W1:Y:S02]  /*0f70*/  LDS R3, [R13] ;  /* 0x000000000d037984 */ /* 0x000e640000000800 */
[----:B-1----:R-:W-:-:S13]  /*0f80*/  FSETP.GEU.AND P0, PT, R0, R3, PT ;  /* 0x000000030000720b */ /* 0x002fda0003f0e000 */
[----:B------:R-:W-:Y:S05]  /*0f90*/  @P0 BRA `(.L_x_21) ;  /* 0x0000000000240947 */ /* 0x000fea0003800000 */
[----:B------:R-:W1:Y:S01]  /*0fa0*/  LDS R0, [R13+0x200] ;  /* 0x000200000d007984 */ /* 0x000e620000000800 */
[----:B------:R-:W5:Y:S01]  /*0fb0*/  S2UR UR5, SR_CgaCtaId ;  /* 0x00000000000579c3 */ /* 0x000f620000008800 */
[----:B------:R-:W-:Y:S02]  /*0fc0*/  UMOV UR4, 0x400 ;  /* 0x0000040000047882 */ /* 0x000fe40000000000 */
[----:B------:R-:W-:-:S04]  /*0fd0*/  UIADD3 UR4, UPT, UPT, UR4, 0x800, URZ ;  /* 0x0000080004047890 */ /* 0x000fc8000fffe0ff */
[----:B-----5:R-:W-:-:S06]  /*0fe0*/  ULEA UR4, UR5, UR4, 0x18 ;  /* 0x0000000405047291 */ /* 0x020fcc000f8ec0ff */
[----:B------:R-:W-:Y:S01]  /*0ff0*/  LEA R12, R12, UR4, 0xa ;  /* 0x000000040c0c7c11 */ /* 0x000fe2000f8e50ff */
[----:B-1----:R-:W-:Y:S04]  /*1000*/  STS [R13], R0 ;  /* 0x000000000d007388 */ /* 0x002fe80000000800 */
[----:B------:R-:W1:Y:S04]  /*1010*/  LDS R3, [R12+0x200] ;  /* 0x000200000c037984 */ /* 0x000e680000000800 */
[----:B-1----:R1:W-:Y:S02]  /*1020*/  STS [R12], R3 ;  /* 0x000000030c007388 */ /* 0x0023e40000000800 */
.L_x_21:
[----:B------:R-:W-:Y:S05]  /*1030*/  BSYNC.RECONVERGENT B0 ;  /* 0x0000000000007941 */ /* 0x000fea0003800200 */
.L_x_20:
[----:B------:R-:W-:Y:S06]  /*1040*/  BAR.SYNC.DEFER_BLOCKING 0x0 ;  /* 0x0000000000007b1d */ /* 0x000fec0000010000 */
[----:B------:R-:W-:Y:S04]  /*1050*/  BSSY.RECONVERGENT B0, `(.L_x_22) ;  /* 0x000000c000007945 */ /* 0x000fe80003800200 */
[----:B------:R-:W-:Y:S05]  /*1060*/  @P6 BRA `(.L_x_23) ;  /* 0x0000000000286947 */ /* 0x000fea0003800000 */
[----:B------:R-:W5:Y:S01]  /*1070*/  S2UR UR5, SR_CgaCtaId ;  /* 0x00000000000579c3 */ /* 0x000f620000008800 */
[----:B------:R-:W-:Y:S02]  /*1080*/  UMOV UR4, 0x400 ;  /* 0x0000040000047882 */ /* 0x000fe40000000000 */
[----:B-----5:R-:W-:-:S09]  /*1090*/  ULEA UR4, UR5, UR4, 0x18 ;  /* 0x0000000405047291 */ /* 0x020fd2000f8ec0ff */
[----:B-1----:R-:W-:Y:S04]  /*10a0*/  LDS R0, [UR4+0x400] ;  /* 0x00040004ff007984 */ /* 0x002fe80008000800 */
[----:B------:R-:W1:Y:S02]  /*10b0*/  LDS R3, [UR4] ;  /* 0x00000004ff037984 */ /* 0x000e640008000800 */
[----:B-1----:R-:W-:-:S13]  /*10c0*/  FSETP.GEU.AND P0, PT, R0, R3, PT ;  /* 0x000000030000720b */ /* 0x002fda0003f0e000 */
[----:B------:R-:W1:Y:S04]  /*10d0*/  @!P0 LDS R0, [UR4+0x400] ;  /* 0x00040004ff008984 */ /* 0x000e680008000800 */
[----:B-1----:R-:W-:Y:S04]  /*10e0*/  @!P0 STS [UR4], R0 ;  /* 0x00000000ff008988 */ /* 0x002fe80008000804 */
[----:B0-234-:R-:W0:Y:S04]  /*10f0*/  @!P0 LDS R2, [UR4+0xc00] ;  /* 0x000c0004ff028984 */ /* 0x01de280008000800 */
[----:B0-----:R0:W-:Y:S02]  /*1100*/  @!P0 STS [UR4+0x800], R2 ;  /* 0x00080002ff008988 */ /* 0x0011e40008000804 */
.L_x_23:
[----:B------:R-:W-:Y:S05]  /*1110*/  BSYNC.RECONVERGENT B0 ;  /* 0x0000000000007941 */ /* 0x000fea0003800200 */
.L_x_22:
[----:B------:R-:W-:Y:S06]  /*1120*/  BAR.SYNC.DEFER_BLOCKING 0x0 ;  /* 0x0000000000007b1d */ /* 0x000fec0000010000 */
[----:B------:R-:W-:Y:S05]  /*1130*/  @P4 EXIT ;  /* 0x000000000000494d */ /* 0x000fea0003800000 */
[----:B------:R-:W5:Y:S01]  /*1140*/  S2UR UR5, SR_CgaCtaId ;  /* 0x00000000000579c3 */ /* 0x000f620000008800 */
[----:B------:R-:W-:Y:S02]  /*1150*/  UMOV UR4, 0x400 ;  /* 0x0000040000047882 */ /* 0x000fe40000000000 */
[----:B-----5:R-:W-:-:S09]  /*1160*/  ULEA UR4, UR5, UR4, 0x18 ;  /* 0x0000000405047291 */ /* 0x020fd2000f8ec0ff */
[----:B0-234-:R-:W0:Y:S02]  /*1170*/  LDS R2, [UR4] ;  /* 0x00000004ff027984 */ /* 0x01de240008000800 */
[----:B0-----:R-:W-:-:S13]  /*1180*/  FSETP.GEU.AND P0, PT, R2, -1.0000000116860974231e-07, PT ;  /* 0xb3d6bf950200780b */ /* 0x001fda0003f0e000 */
[----:B------:R-:W-:Y:S05]  /*1190*/  @P0 BRA `(.L_x_24) ;  /* 0x0000000000a00947 */ /* 0x000fea0003800000 */
[----:B------:R-:W0:Y:S01]  /*11a0*/  LDS R4, [UR4+0x800] ;  /* 0x00080004ff047984 */ /* 0x000e220008000800 */
[----:B------:R-:W1:Y:S02]  /*11b0*/  LDCU UR4, c[0x0][0x398] ;  /* 0x00007300ff0477ac */ /* 0x000e640008000800 */
[----:B-1----:R-:W-:-:S05]  /*11c0*/  I2FP.F32.U32 R3, UR4 ;  /* 0x0000000400037c45 */ /* 0x002fca0008201000 */
[C---:B------:R-:W-:Y:S01]  /*11d0*/  FADD R0, R3.reuse, -1 ;  /* 0xbf80000003007421 */ /* 0x040fe20000000000 */
[----:B------:R-:W-:-:S03]  /*11e0*/  FADD R3, R3, -2 ;  /* 0xc000000003037421 */ /* 0x000fc60000000000 */
[----:B------:R-:W-:Y:S01]  /*11f0*/  FMUL R0, R0, 4 ;  /* 0x4080000000007820 */ /* 0x000fe20000400000 */
[----:B0-----:R-:W-:-:S05]  /*1200*/  I2FP.F32.U32 R4, R4 ;  /* 0x0000000400047245 */ /* 0x001fca0000201000 */
[----:B------:R-:W-:-:S04]  /*1210*/  FMUL R6, R4, -8 ;  /* 0xc100000004067820 */ /* 0x000fc80000400000 */
[----:B------:R-:W-:-:S04]  /*1220*/  FFMA R0, R3, R0, R6 ;  /* 0x0000000003007223 */ /* 0x000fc80000000006 */
[----:B------:R-:W-:-:S04]  /*1230*/  FADD R0, R0, -7 ;  /* 0xc0e0000000007421 */ /* 0x000fc80000000000 */
[----:B------:R-:W-:Y:S01]  /*1240*/  VIADD R6, R0, 0xf3000000 ;  /* 0xf300000000067836 */ /* 0x000fe20000000000 */
[----:B------:R0:W1:Y:S04]  /*1250*/  MUFU.RSQ R5, R0 ;  /* 0x0000000000057308 */ /* 0x0000680000001400 */
[----:B------:R-:W-:-:S13]  /*1260*/  ISETP.GT.U32.AND P0, PT, R6, 0x727fffff, PT ;  /* 0x727fffff0600780c */ /* 0x000fda0003f04070 */
[----:B01----:R-:W-:Y:S05]  /*1270*/  @!P0 BRA `(.L_x_25) ;  /* 0x0000000000108947 */ /* 0x003fea0003800000 */
[----:B------:R-:W-:-:S07]  /*1280*/  MOV R8, 0x12a0 ;  /* 0x000012a000087802 */ /* 0x000fce0000000f00 */
[----:B------:R-:W-:Y:S05]  /*1290*/  CALL.REL.NOINC `($__internal_0_$__cuda_sm20_sqrt_rn_f32_slowpath) ;  /* 0x00000000006c7944 */ /* 0x000fea0003c00000 */
[----:B------:R-:W-:Y:S01]  /*12a0*/  IMAD.MOV.U32 R0, RZ, RZ, R5 ;  /* 0x000000ffff007224 */ /* 0x000fe200078e0005 */
[----:B------:R-:W-:Y:S06]  /*12b0*/  BRA `(.L_x_26) ;  /* 0x0000000000107947 */ /* 0x000fec0003800000 */
.L_x_25:
[----:B------:R-:W-:Y:S01]  /*12c0*/  FMUL.FTZ R7, R0, R5 ;  /* 0x0000000500077220 */ /* 0x000fe20000410000 */
[----:B------:R-:W-:-:S03]  /*12d0*/  FMUL.FTZ R5, R5, 0.5 ;  /* 0x3f00000005057820 */ /* 0x000fc60000410000 */
[----:B------:R-:W-:-:S04]  /*12e0*/  FFMA R0, -R7, R7, R0 ;  /* 0x0000000707007223 */ /* 0x000fc80000000100 */
[----:B------:R-:W-:-:S07]  /*12f0*/  FFMA R0, R0, R5, R7 ;  /* 0x0000000500007223 */ /* 0x000fce0000000007 */
.L_x_26:
[----:B------:R-:W-:Y:S01]  /*1300*/  FADD R0, R0, -1 ;  /* 0xbf80000000007421 */ /* 0x000fe20000000000 */
[----:B------:R-:W-:Y:S02]  /*1310*/  FADD R6, R4, 2 ;  /* 0x4000000004067421 */ /* 0x000fe40000000000 */
[----:B------:R-:W0:Y:S01]  /*1320*/  LDC.64 R4, c[0x0][0x380] ;  /* 0x0000e000ff047b82 */ /* 0x000e220000000a00 */
[----:B------:R-:W-:-:S06]  /*1330*/  FMUL R0, R0, 0.5 ;  /* 0x3f00000000007820 */ /* 0x000fcc0000400000 */
[----:B------:R-:W1:Y:S02]  /*1340*/  FRND.FLOOR R0, R0 ;  /* 0x0000000000007307 */ /* 0x000e640000205000 */
[----:B-1----:R-:W-:-:S04]  /*1350*/  FADD R8, R3, -R0 ;  /* 0x8000000003087221 */ /* 0x002fc80000000000 */
[C---:B------:R-:W-:Y:S02]  /*1360*/  FADD R7, R8.reuse, -1 ;  /* 0xbf80000008077421 */ /* 0x040fe40000000000 */
[----:B------:R-:W-:Y:S02]  /*1370*/  F2I.U32.TRUNC.NTZ R9, R8 ;  /* 0x0000000800097305 */ /* 0x000fe4000020f000 */
[-C--:B------:R-:W-:Y:S01]  /*1380*/  FFMA R6, -R3, R7.reuse, R6 ;  /* 0x0000000703067223 */ /* 0x080fe20000000106 */
[----:B------:R-:W-:-:S04]  /*1390*/  FMUL R7, R8, R7 ;  /* 0x0000000708077220 */ /* 0x000fc80000400000 */
[----:B------:R-:W-:-:S06]  /*13a0*/  FFMA R3, R7, 0.5, R6 ;  /* 0x3f00000007037823 */ /* 0x000fcc0000000006 */
[----:B------:R-:W0:Y:S02]  /*13b0*/  F2I.U32.TRUNC.NTZ R3, R3 ;  /* 0x0000000300037305 */ /* 0x000e24000020f000 */
[----:B0-----:R-:W-:-:S04]  /*13c0*/  IMAD.WIDE.U32 R6, R3, 0x4, R4 ;  /* 0x0000000403067825 */ /* 0x001fc800078e0004 */
[----:B------:R-:W-:Y:S01]  /*13d0*/  IMAD.WIDE.U32 R4, R9, 0x4, R4 ;  /* 0x0000000409047825 */ /* 0x000fe200078e0004 */
[----:B------:R-:W2:Y:S04]  /*13e0*/  LDG.E R11, desc[UR6][R6.64] ;  /* 0x00000006060b7981 */ /* 0x000ea8000c1e1900 */
[----:B------:R-:W3:Y:S04]  /*13f0*/  LDG.E R9, desc[UR6][R4.64] ;  /* 0x0000000604097981 */ /* 0x000ee8000c1e1900 */
[----:B--2---:R0:W-:Y:S04]  /*1400*/  STG.E desc[UR6][R4.64], R11 ;  /* 0x0000000b04007986 */ /* 0x0041e8000c101906 */
[----:B---3--:R0:W-:Y:S02]  /*1410*/  STG.E desc[UR6][R6.64], R9 ;  /* 0x0000000906007986 */ /* 0x0081e4000c101906 */
.L_x_24:
[----:B01----:R-:W0:Y:S02]  /*1420*/  LDC.64 R4, c[0x0][0x388] ;  /* 0x0000e200ff047b82 */ /* 0x003e240000000a00 */
[----:B0-----:R-:W-:Y:S01]  /*1430*/  STG.E desc[UR6][R4.64], R2 ;  /* 0x0000000204007986 */ /* 0x001fe2000c101906 */
[----:B------:R-:W-:Y:S05]  /*1440*/  EXIT ;  /* 0x000000000000794d */ /* 0x000fea0003800000 */
        .weak           $__internal_0_$__cuda_sm20_sqrt_rn_f32_slowpath
        .type           $__internal_0_$__cuda_sm20_sqrt_rn_f32_slowpath,@function
        .size           $__internal_0_$__cuda_sm20_sqrt_rn_f32_slowpath,(.L_x_76 - $__internal_0_$__cuda_sm20_sqrt_rn_f32_slowpath)
$__internal_0_$__cuda_sm20_sqrt_rn_f32_slowpath:
[----:B------:R-:W-:-:S13]  /*1450*/  LOP3.LUT P0, RZ, R0, 0x7fffffff, RZ, 0xc0, !PT ;  /* 0x7fffffff00ff7812 */ /* 0x000fda000780c0ff */
[----:B------:R-:W-:Y:S01]  /*1460*/  @!P0 MOV R5, R0 ;  /* 0x0000000000058202 */ /* 0x000fe20000000f00 */
[----:B------:R-:W-:Y:S06]  /*1470*/  @!P0 BRA `(.L_x_27) ;  /* 0x0000000000448947 */ /* 0x000fec0003800000 */
[----:B------:R-:W-:-:S13]  /*1480*/  FSETP.GEU.FTZ.AND P0, PT, R0, RZ, PT ;  /* 0x000000ff0000720b */ /* 0x000fda0003f1e000 */
[----:B------:R-:W-:Y:S01]  /*1490*/  @!P0 IMAD.MOV.U32 R5, RZ, RZ, 0x7fffffff ;  /* 0x7fffffffff058424 */ /* 0x000fe200078e00ff */
[----:B------:R-:W-:Y:S06]  /*14a0*/  @!P0 BRA `(.L_x_27) ;  /* 0x0000000000388947 */ /* 0x000fec0003800000 */
[----:B------:R-:W-:-:S13]  /*14b0*/  FSETP.GTU.FTZ.AND P0, PT, |R0|, +INF , PT ;  /* 0x7f8000000000780b */ /* 0x000fda0003f1c200 */
[----:B------:R-:W-:Y:S01]  /*14c0*/  @P0 FADD.FTZ R5, R0, 1 ;  /* 0x3f80000000050421 */ /* 0x000fe20000010000 */
[----:B------:R-:W-:Y:S06]  /*14d0*/  @P0 BRA `(.L_x_27) ;  /* 0x00000000002c0947 */ /* 0x000fec0003800000 */
[----:B------:R-:W-:-:S13]  /*14e0*/  FSETP.NEU.FTZ.AND P0, PT, |R0|, +INF , PT ;  /* 0x7f8000000000780b */ /* 0x000fda0003f1d200 */
[----:B------:R-:W-:Y:S01]  /*14f0*/  @!P0 MOV R5, R0 ;  /* 0x0000000000058202 */ /* 0x000fe20000000f00 */
[----:B------:R-:W-:Y:S06]  /*1500*/  @!P0 BRA `(.L_x_27) ;  /* 0x0000000000208947 */ /* 0x000fec0003800000 */
[----:B------:R-:W-:-:S04]  /*1510*/  FFMA R0, R0, 1.84467440737095516160e+19, RZ ;  /* 0x5f80000000007823 */ /* 0x000fc800000000ff */
[----:B------:R-:W0:Y:S02]  /*1520*/  MUFU.RSQ R5, R0 ;  /* 0x0000000000057308 */ /* 0x000e240000001400 */
[----:B0-----:R-:W-:Y:S01]  /*1530*/  FMUL.FTZ R7, R0, R5 ;  /* 0x0000000500077220 */ /* 0x001fe20000410000 */
[----:B------:R-:W-:-:S03]  /*1540*/  FMUL.FTZ R5, R5, 0.5 ;  /* 0x3f00000005057820 */ /* 0x000fc60000410000 */
[----:B------:R-:W-:-:S04]  /*1550*/  FADD.FTZ R6, -R7, -RZ ;  /* 0x800000ff07067221 */ /* 0x000fc80000010100 */
[----:B------:R-:W-:-:S04]  /*1560*/  FFMA R6, R7, R6, R0 ;  /* 0x0000000607067223 */ /* 0x000fc80000000000 */
[----:B------:R-:W-:-:S04]  /*1570*/  FFMA R5, R6, R5, R7 ;  /* 0x0000000506057223 */ /* 0x000fc80000000007 */
[----:B------:R-:W-:-:S07]  /*1580*/  FMUL.FTZ R5, R5, 2.3283064365386962891e-10 ;  /* 0x2f80000005057820 */ /* 0x000fce0000410000 */
.L_x_27:
[----:B------:R-:W-:Y:S02]  /*1590*/  HFMA2 R7, -RZ, RZ, 0, 0 ;  /* 0x00000000ff077431 */ /* 0x000fe400000001ff */
[----:B------:R-:W-:-:S04]  /*15a0*/  IMAD.MOV.U32 R6, RZ, RZ, R8 ;  /* 0x000000ffff067224 */ /* 0x000fc800078e0008 */
[----:B------:R-:W-:Y:S05]  /*15b0*/  RET.REL.NODEC R6 `(_ZN3GPU22apply_best_move_kernelILj512EEEvPjPfS1_jj) ;  /* 0xffffffe806907950 */ /* 0x000fea0003c3ffff */
.L_x_28:
[----:B------:R-:W-:-:S00]  /*15c0*/  BRA `(.L_x_28) ;  /* 0xfffffffc00fc7947 */ /* 0x000fc0000383ffff */
[----:B------:R-:W-:-:S00]  /*15d0*/  NOP ;  /* 0x0000000000007918 */ /* 0x000fc00000000000 */
        /* <DEDUP_REMOVED lines=10> */
.L_x_76:


//--------------------- .text._ZN3GPU21evaluate_moves_kernelEPjPKfPfS0_j --------------------------
	.section	.text._ZN3GPU21evaluate_moves_kernelEPjPKfPfS0_j,"ax",@progbits
	.align	128
        .global         _ZN3GPU21evaluate_moves_kernelEPjPKfPfS0_j
        .type           _ZN3GPU21evaluate_moves_kernelEPjPKfPfS0_j,@function
        .size           _ZN3GPU21evaluate_moves_kernelEPjPKfPfS0_j,(.L_x_77 - _ZN3GPU21evaluate_moves_kernelEPjPKfPfS0_j)
        .other          _ZN3GPU21evaluate_moves_kernelEPjPKfPfS0_j,@"STO_CUDA_ENTRY STV_DEFAULT"
_ZN3GPU21evaluate_moves_kernelEPjPKfPfS0_j:
.text._ZN3GPU21evaluate_moves_kernelEPjPKfPfS0_j:
[----:B------:R-:W-:Y:S01]  /*0000*/  LDC R1, c[0x0][0x37c] ;  /* 0x0000df00ff017b82 */ /* 0x000fe20000000800 */
[----:B------:R-:W0:Y:S01]  /*0010*/  S2R R0, SR_TID.X ;  /* 0x0000000000007919 */ /* 0x000e220000002100 */
[----:B------:R-:W1:Y:S06]  /*0020*/  LDCU UR9, c[0x0][0x3a0] ;  /* 0x00007400ff0977ac */ /* 0x000e6c0008000800 */
[----:B------:R-:W0:Y:S01]  /*0030*/  S2UR UR8, SR_CTAID.X ;  /* 0x00000000000879c3 */ /* 0x000e220000002500 */
[----:B------:R-:W-:Y:S01]  /*0040*/  BSSY.RECONVERGENT B0, `(.L_x_29) ;  /* 0x0000175000007945 */ /* 0x000fe20003800200 */
[----:B------:R-:W-:Y:S01]  /*0050*/  HFMA2 R4, -RZ, RZ, 0, 0 ;  /* 0x00000000ff047431 */ /* 0x000fe200000001ff */
[----:B------:R-:W2:Y:S05]  /*0060*/  LDCU.64 UR6, c[0x0][0x358] ;  /* 0x00006b00ff0677ac */ /* 0x000eaa0008000a00 */
[----:B------:R-:W0:Y:S01]  /*0070*/  LDC R7, c[0x0][0x360] ;  /* 0x0000d800ff077b82 */ /* 0x000e220000000800 */
[----:B-1----:R-:W-:-:S02]  /*0080*/  UIADD3 UR4, UPT, UPT, UR9, -0x2, URZ ;  /* 0xfffffffe09047890 */ /* 0x002fc4000fffe0ff */
[----:B------:R-:W-:-:S04]  /*0090*/  UIADD3 UR5, UPT, UPT, UR9, -0x1, URZ ;  /* 0xffffffff09057890 */ /* 0x000fc8000fffe0ff */
[----:B------:R-:W-:-:S04]  /*00a0*/  UIMAD UR4, UR4, UR5, URZ ;  /* 0x00000005040472a4 */ /* 0x000fc8000f8e02ff */
[----:B------:R-:W-:-:S04]  /*00b0*/  ULEA.HI UR4, UR4, UR4, URZ, 0x1 ;  /* 0x0000000404047291 */ /* 0x000fc8000f8f08ff */
[----:B------:R-:W-:Y:S01]  /*00c0*/  USHF.R.S32.HI UR4, URZ, 0x1, UR4 ;  /* 0x00000001ff047899 */ /* 0x000fe20008011404 */
[----:B0-----:R-:W-:-:S05]  /*00d0*/  IMAD R3, R7, UR8, R0 ;  /* 0x0000000807037c24 */ /* 0x001fca000f8e0200 */
[----:B------:R-:W-:Y:S02]  /*00e0*/  ISETP.GE.U32.AND P0, PT, R3, UR4, PT ;  /* 0x0000000403007c0c */ /* 0x000fe4000bf06070 */
[----:B------:R-:W-:-:S11]  /*00f0*/  MOV R5, R3 ;  /* 0x0000000300057202 */ /* 0x000fd60000000f00 */
[----:B--2---:R-:W-:Y:S05]  /*0100*/  @P0 BRA `(.L_x_30) ;  /* 0x0000001400a00947 */ /* 0x004fea0003800000 */
[----:B------:R-:W0:Y:S01]  /*0110*/  LDC.64 R16, c[0x0][0x380] ;  /* 0x0000e000ff107b82 */ /* 0x000e220000000a00 */
[----:B------:R-:W1:Y:S01]  /*0120*/  LDCU UR5, c[0x0][0x370] ;  /* 0x00006e00ff0577ac */ /* 0x000e620008000800 */
[----:B------:R-:W-:Y:S02]  /*0130*/  I2FP.F32.U32 R6, UR9 ;  /* 0x0000000900067c45 */ /* 0x000fe40008201000 */
[----:B------:R-:W-:Y:S02]  /*0140*/  MOV R4, RZ ;  /* 0x000000ff00047202 */ /* 0x000fe40000000f00 */
[-C--:B------:R-:W-:Y:S01]  /*0150*/  MOV R8, R3.reuse ;  /* 0x0000000300087202 */ /* 0x080fe20000000f00 */
[C---:B------:R-:W-:Y:S01]  /*0160*/  FADD R0, R6.reuse, -1 ;  /* 0xbf80000006007421 */ /* 0x040fe20000000000 */
[----:B------:R-:W2:Y:S01]  /*0170*/  LDC.64 R14, c[0x0][0x388] ;  /* 0x0000e200ff0e7b82 */ /* 0x000ea20000000a00 */
[----:B------:R-:W-:Y:S01]  /*0180*/  FADD R6, R6, -2 ;  /* 0xc000000006067421 */ /* 0x000fe20000000000 */
[----:B------:R-:W-:Y:S01]  /*0190*/  MOV R5, R3 ;  /* 0x0000000300057202 */ /* 0x000fe20000000f00 */
[----:B------:R-:W-:-:S04]  /*01a0*/  FMUL R9, R0, 4 ;  /* 0x4080000000097820 */ /* 0x000fc80000400000 */
[----:B------:R-:W-:Y:S01]  /*01b0*/  FMUL R9, R6, R9 ;  /* 0x0000000906097220 */ /* 0x000fe20000400000 */
[----:B------:R-:W3:Y:S01]  /*01c0*/  LDC.64 R12, c[0x0][0x388] ;  /* 0x0000e200ff0c7b82 */ /* 0x000ee20000000a00 */
[----:B-1----:R-:W-:-:S07]  /*01d0*/  IMAD R7, R7, UR5, RZ ;  /* 0x0000000507077c24 */ /* 0x002fce000f8e02ff */
.L_x_73:
[----:B------:R-:W-:Y:S01]  /*01e0*/  I2FP.F32.U32 R10, R8 ;  /* 0x00000008000a7245 */ /* 0x000fe20000201000 */
[----:B------:R-:W-:Y:S04]  /*01f0*/  BSSY.RECONVERGENT B1, `(.L_x_31) ;  /* 0x000000f000017945 */ /* 0x000fe80003800200 */
[----:B------:R-:W-:-:S04]  /*0200*/  FFMA R0, R10, -8, R9 ;  /* 0xc10000000a007823 */ /* 0x000fc80000000009 */
[----:B------:R-:W-:-:S04]  /*0210*/  FADD R11, R0, -7 ;  /* 0xc0e00000000b7421 */ /* 0x000fc80000000000 */
[----:B------:R1:W4:Y:S01]  /*0220*/  MUFU.RSQ R0, R11 ;  /* 0x0000000b00007308 */ /* 0x0003220000001400 */
[----:B------:R-:W-:-:S04]  /*0230*/  IADD3 R2, PT, PT, R11, -0xd000000, RZ ;  /* 0xf30000000b027810 */ /* 0x000fc80007ffe0ff */
[----:B------:R-:W-:-:S13]  /*0240*/  ISETP.GT.U32.AND P0, PT, R2, 0x727fffff, PT ;  /* 0x727fffff0200780c */ /* 0x000fda0003f04070 */
[----:B-1--4-:R-:W-:Y:S05]  /*0250*/  @!P0 BRA `(.L_x_32) ;  /* 0x0000000000108947 */ /* 0x012fea0003800000 */
[----:B------:R-:W-:Y:S02]  /*0260*/  MOV R0, R11 ;  /* 0x0000000b00007202 */ /* 0x000fe40000000f00 */
[----:B------:R-:W-:-:S07]  /*0270*/  MOV R2, 0x290 ;  /* 0x0000029000027802 */ /* 0x000fce0000000f00 */
[----:B0-23--:R-:W-:Y:S05]  /*0280*/  CALL.REL.NOINC `($__internal_1_$__cuda_sm20_sqrt_rn_f32_slowpath) ;  /* 0x0000001400607944 */ /* 0x00dfea0003c00000 */
[----:B------:R-:W-:Y:S05]  /*0290*/  BRA `(.L_x_33) ;  /* 0x0000000000107947 */ /* 0x000fea0003800000 */
.L_x_32:
[----:B------:R-:W-:Y:S01]  /*02a0*/  FMUL.FTZ R26, R11, R0 ;  /* 0x000000000b1a7220 */ /* 0x000fe20000410000 */
[----:B------:R-:W-:-:S03]  /*02b0*/  FMUL.FTZ R0, R0, 0.5 ;  /* 0x3f00000000007820 */ /* 0x000fc60000410000 */
[----:B------:R-:W-:-:S04]  /*02c0*/  FFMA R11, -R26, R26, R11 ;  /* 0x0000001a1a0b7223 */ /* 0x000fc8000000010b */
[----:B------:R-:W-:-:S07]  /*02d0*/  FFMA R26, R11, R0, R26 ;  /* 0x000000000b1a7223 */ /* 0x000fce000000001a */
.L_x_33:
[----:B------:R-:W-:Y:S05]  /*02e0*/  BSYNC.RECONVERGENT B1 ;  /* 0x0000000000017941 */ /* 0x000fea0003800200 */
.L_x_31:
[----:B------:R-:W-:Y:S01]  /*02f0*/  FADD R26, R26, -1 ;  /* 0xbf8000001a1a7421 */ /* 0x000fe20000000000 */
[----:B------:R-:W-:Y:S03]  /*0300*/  BSSY.RECONVERGENT B1, `(.L_x_34) ;  /* 0x0000110000017945 */ /* 0x000fe60003800200 */
[----:B------:R-:W-:-:S04]  /*0310*/  FMUL R26, R26, 0.5 ;  /* 0x3f0000001a1a7820 */ /* 0x000fc80000400000 */
[----:B------:R-:W1:Y:S02]  /*0320*/  FRND.FLOOR R11, R26 ;  /* 0x0000001a000b7307 */ /* 0x000e640000205000 */
[----:B-1----:R-:W-:Y:S01]  /*0330*/  FADD R0, R6, -R11 ;  /* 0x8000000b06007221 */ /* 0x002fe20000000000 */
[----:B------:R-:W-:-:S03]  /*0340*/  FADD R11, R10, 2 ;  /* 0x400000000a0b7421 */ /* 0x000fc60000000000 */
[----:B------:R-:W-:Y:S02]  /*0350*/  FADD R19, R0, -1 ;  /* 0xbf80000000137421 */ /* 0x000fe40000000000 */
[----:B------:R-:W1:Y:S02]  /*0360*/  F2I.U32.TRUNC.NTZ R10, R0 ;  /* 0x00000000000a7305 */ /* 0x000e64000020f000 */
[-C--:B------:R-:W-:Y:S01]  /*0370*/  FFMA R11, -R6, R19.reuse, R11 ;  /* 0x00000013060b7223 */ /* 0x080fe2000000010b */
[----:B------:R-:W-:-:S04]  /*0380*/  FMUL R2, R0, R19 ;  /* 0x0000001300027220 */ /* 0x000fc80000400000 */
[----:B------:R-:W-:-:S06]  /*0390*/  FFMA R11, R2, 0.5, R11 ;  /* 0x3f000000020b7823 */ /* 0x000fcc000000000b */
[----:B------:R-:W4:Y:S01]  /*03a0*/  F2I.U32.TRUNC.NTZ R11, R11 ;  /* 0x0000000b000b7305 */ /* 0x000f22000020f000 */
[----:B-1----:R-:W-:-:S04]  /*03b0*/  IADD3 R24, PT, PT, R10, 0x1, RZ ;  /* 0x000000010a187810 */ /* 0x002fc80007ffe0ff */
[----:B----4-:R-:W-:-:S13]  /*03c0*/  ISETP.NE.AND P0, PT, R11, R24, PT ;  /* 0x000000180b00720c */ /* 0x010fda0003f05270 */
[----:B------:R-:W-:Y:S05]  /*03d0*/  @P0 BRA `(.L_x_35) ;  /* 0x0000000400a00947 */ /* 0x000fea0003800000 */
[----:B------:R-:W-:Y:S01]  /*03e0*/  IADD3 R21, PT, PT, R10, -0x1, RZ ;  /* 0xffffffff0a157810 */ /* 0x000fe20007ffe0ff */
[----:B0-----:R-:W-:-:S04]  /*03f0*/  IMAD.WIDE.U32 R18, R11, 0x4, R16 ;  /* 0x000000040b127825 */ /* 0x001fc800078e0010 */
[----:B------:R-:W-:Y:S02]  /*0400*/  IMAD.WIDE.U32 R20, R21, 0x4, R16 ;  /* 0x0000000415147825 */ /* 0x000fe400078e0010 */
[----:B------:R-:W4:Y:S04]  /*0410*/  LDG.E R18, desc[UR6][R18.64] ;  /* 0x0000000612127981 */ /* 0x000f28000c1e1900 */
[----:B------:R-:W5:Y:S01]  /*0420*/  LDG.E R20, desc[UR6][R20.64] ;  /* 0x0000000614147981 */ /* 0x000f62000c1e1900 */
[----:B----4-:R-:W-:Y:S02]  /*0430*/  SHF.L.U32 R27, R18, 0x1, RZ ;  /* 0x00000001121b7819 */ /* 0x010fe400000006ff */
[----:B-----5:R-:W-:-:S03]  /*0440*/  SHF.L.U32 R29, R20, 0x1, RZ ;  /* 0x00000001141d7819 */ /* 0x020fc600000006ff */
[----:B--2---:R-:W-:-:S04]  /*0450*/  IMAD.WIDE.U32 R26, R27, 0x4, R14 ;  /* 0x000000041b1a7825 */ /* 0x004fc800078e000e */
[----:B------:R-:W-:Y:S01]  /*0460*/  IMAD.WIDE.U32 R28, R29, 0x4, R14 ;  /* 0x000000041d1c7825 */ /* 0x000fe200078e000e */
[----:B------:R-:W2:Y:S04]  /*0470*/  LDG.E R22, desc[UR6][R26.64+0x4] ;  /* 0x000004061a167981 */ /* 0x000ea8000c1e1900 */
[----:B------:R-:W2:Y:S04]  /*0480*/  LDG.E R19, desc[UR6][R28.64+0x4] ;  /* 0x000004061c137981 */ /* 0x000ea8000c1e1900 */
[----:B------:R-:W4:Y:S04]  /*0490*/  LDG.E R24, desc[UR6][R28.64] ;  /* 0x000000061c187981 */ /* 0x000f28000c1e1900 */
[----:B------:R-:W4:Y:S01]  /*04a0*/  LDG.E R21, desc[UR6][R26.64] ;  /* 0x000000061a157981 */ /* 0x000f22000c1e1900 */
[----:B------:R-:W-:Y:S01]  /*04b0*/  BSSY.RECONVERGENT B2, `(.L_x_36) ;  /* 0x0000012000027945 */ /* 0x000fe20003800200 */
[----:B--2---:R-:W-:-:S04]  /*04c0*/  FADD R2, R19, -R22 ;  /* 0x8000001613027221 */ /* 0x004fc80000000000 */
[----:B------:R-:W-:Y:S01]  /*04d0*/  FMUL R23, R2, R2 ;  /* 0x0000000202177220 */ /* 0x000fe20000400000 */
[----:B----4-:R-:W-:-:S04]  /*04e0*/  FADD R0, R24, -R21 ;  /* 0x8000001518007221 */ /* 0x010fc80000000000 */
[----:B------:R-:W-:-:S04]  /*04f0*/  FFMA R20, R0, R0, R23 ;  /* 0x0000000000147223 */ /* 0x000fc80000000017 */
[----:B------:R0:W1:Y:S01]  /*0500*/  MUFU.RSQ R25, R20 ;  /* 0x0000001400197308 */ /* 0x0000620000001400 */
[----:B------:R-:W-:-:S04]  /*0510*/  IADD3 R0, PT, PT, R20, -0xd000000, RZ ;  /* 0xf300000014007810 */ /* 0x000fc80007ffe0ff */
[----:B------:R-:W-:-:S13]  /*0520*/  ISETP.GT.U32.AND P0, PT, R0, 0x727fffff, PT ;  /* 0x727fffff0000780c */ /* 0x000fda0003f04070 */
[----:B01----:R-:W-:Y:S05]  /*0530*/  @!P0 BRA `(.L_x_37) ;  /* 0x0000000000148947 */ /* 0x003fea0003800000 */
[----:B------:R-:W-:Y:S02]  /*0540*/  MOV R0, R20 ;  /* 0x0000001400007202 */ /* 0x000fe40000000f00 */
[----:B------:R-:W-:-:S07]  /*0550*/  MOV R2, 0x570 ;  /* 0x0000057000027802 */ /* 0x000fce0000000f00 */
[----:B---3--:R-:W-:Y:S05]  /*0560*/  CALL.REL.NOINC `($__internal_1_$__cuda_sm20_sqrt_rn_f32_slowpath) ;  /* 0x0000001000a87944 */ /* 0x008fea0003c00000 */
[----:B------:R-:W-:Y:S01]  /*0570*/  MOV R23, R26 ;  /* 0x0000001a00177202 */ /* 0x000fe20000000f00 */
[----:B------:R-:W-:Y:S06]  /*0580*/  BRA `(.L_x_38) ;  /* 0x0000000000107947 */ /* 0x000fec0003800000 */
.L_x_37:
[----:B------:R-:W-:Y:S01]  /*0590*/  FMUL.FTZ R23, R20, R25 ;  /* 0x0000001914177220 */ /* 0x000fe20000410000 */
[----:B------:R-:W-:-:S03]  /*05a0*/  FMUL.FTZ R2, R25, 0.5 ;  /* 0x3f00000019027820 */ /* 0x000fc60000410000 */
[----:B------:R-:W-:-:S04]  /*05b0*/  FFMA R0, -R23, R23, R20 ;  /* 0x0000001717007223 */ /* 0x000fc80000000114 */
[----:B------:R-:W-:-:S07]  /*05c0*/  FFMA R23, R0, R2, R23 ;  /* 0x0000000200177223 */ /* 0x000fce0000000017 */
.L_x_38:
[----:B------:R-:W-:Y:S05]  /*05d0*/  BSYNC.RECONVERGENT B2 ;  /* 0x0000000000027941 */ /* 0x000fea0003800200 */
.L_x_36:
[----:B------:R-:W-:-:S05]  /*05e0*/  IMAD.WIDE.U32 R28, R10, 0x4, R16 ;  /* 0x000000040a1c7825 */ /* 0x000fca00078e0010 */
[----:B------:R-:W2:Y:S02]  /*05f0*/  LDG.E R20, desc[UR6][R28.64] ;  /* 0x000000061c147981 */ /* 0x000ea4000c1e1900 */
[----:B--2---:R-:W-:-:S05]  /*0600*/  SHF.L.U32 R27, R20, 0x1, RZ ;  /* 0x00000001141b7819 */ /* 0x004fca00000006ff */
[----:B------:R-:W-:-:S05]  /*0610*/  IMAD.WIDE.U32 R26, R27, 0x4, R14 ;  /* 0x000000041b1a7825 */ /* 0x000fca00078e000e */
[----:B------:R-:W2:Y:S04]  /*0620*/  LDG.E R10, desc[UR6][R26.64+0x4] ;  /* 0x000004061a0a7981 */ /* 0x000ea8000c1e1900 */
[----:B------:R-:W4:Y:S01]  /*0630*/  LDG.E R25, desc[UR6][R26.64] ;  /* 0x000000061a197981 */ /* 0x000f22000c1e1900 */
[----:B------:R-:W-:Y:S01]  /*0640*/  BSSY.RECONVERGENT B2, `(.L_x_39) ;  /* 0x0000012000027945 */ /* 0x000fe20003800200 */
[----:B--2---:R-:W-:Y:S01]  /*0650*/  FADD R22, R22, -R10 ;  /* 0x8000000a16167221 */ /* 0x004fe20000000000 */
[----:B----4-:R-:W-:-:S03]  /*0660*/  FADD R21, R21, -R25 ;  /* 0x8000001915157221 */ /* 0x010fc60000000000 */
[----:B------:R-:W-:-:S04]  /*0670*/  FMUL R22, R22, R22 ;  /* 0x0000001616167220 */ /* 0x000fc80000400000 */
        /* <DEDUP_REMOVED lines=10> */
.L_x_40:
[----:B------:R-:W-:Y:S01]  /*0720*/  FMUL.FTZ R0, R21, R2 ;  /* 0x0000000215007220 */ /* 0x000fe20000410000 */
[----:B------:R-:W-:-:S03]  /*0730*/  FMUL.FTZ R2, R2, 0.5 ;  /* 0x3f00000002027820 */ /* 0x000fc60000410000 */
[----:B------:R-:W-:-:S04]  /*0740*/  FFMA R21, -R0, R0, R21 ;  /* 0x0000000000157223 */ /* 0x000fc80000000115 */
[----:B------:R-:W-:-:S07]  /*0750*/  FFMA R0, R21, R2, R0 ;  /* 0x0000000215007223 */ /* 0x000fce0000000000 */
.L_x_41:
[----:B------:R-:W-:Y:S05]  /*0760*/  BSYNC.RECONVERGENT B2 ;  /* 0x0000000000027941 */ /* 0x000fea0003800200 */
.L_x_39:
[----:B------:R-:W-:-:S05]  /*0770*/  IADD3 R29, PT, PT, R11, 0x1, RZ ;  /* 0x000000010b1d7810 */ /* 0x000fca0007ffe0ff */
[----:B------:R-:W-:-:S05]  /*0780*/  IMAD.WIDE.U32 R28, R29, 0x4, R16 ;  /* 0x000000041d1c7825 */ /* 0x000fca00078e0010 */
[----:B------:R-:W2:Y:S02]  /*0790*/  LDG.E R11, desc[UR6][R28.64] ;  /* 0x000000061c0b7981 */ /* 0x000ea4000c1e1900 */
[----:B--2---:R-:W-:-:S05]  /*07a0*/  SHF.L.U32 R27, R11, 0x1, RZ ;  /* 0x000000010b1b7819 */ /* 0x004fca00000006ff */
[----:B------:R-:W-:-:S05]  /*07b0*/  IMAD.WIDE.U32 R26, R27, 0x4, R14 ;  /* 0x000000041b1a7825 */ /* 0x000fca00078e000e */
[----:B------:R-:W2:Y:S04]  /*07c0*/  LDG.E R21, desc[UR6][R26.64+0x4] ;  /* 0x000004061a157981 */ /* 0x000ea8000c1e1900 */
[----:B------:R-:W4:Y:S01]  /*07d0*/  LDG.E R2, desc[UR6][R26.64] ;  /* 0x000000061a027981 */ /* 0x000f22000c1e1900 */
[----:B------:R-:W-:Y:S01]  /*07e0*/  BSSY.RECONVERGENT B2, `(.L_x_42) ;  /* 0x0000012000027945 */ /* 0x000fe20003800200 */
[----:B------:R-:W-:Y:S01]  /*07f0*/  FADD R23, R0, R23 ;  /* 0x0000001700177221 */ /* 0x000fe20000000000 */
        /* <DEDUP_REMOVED lines=11> */
[----:B------:R-:W-:Y:S05]  /*08b0*/  BRA `(.L_x_44) ;  /* 0x0000000000107947 */ /* 0x000fea0003800000 */
.L_x_43:
[----:B------:R-:W-:Y:S01]  /*08c0*/  FMUL.FTZ R26, R21, R22 ;  /* 0x00000016151a7220 */ /* 0x000fe20000410000 */
[----:B------:R-:W-:-:S03]  /*08d0*/  FMUL.FTZ R0, R22, 0.5 ;  /* 0x3f00000016007820 */ /* 0x000fc60000410000 */
[----:B------:R-:W-:-:S04]  /*08e0*/  FFMA R21, -R26, R26, R21 ;  /* 0x0000001a1a157223 */ /* 0x000fc80000000115 */
[----:B------:R-:W-:-:S07]  /*08f0*/  FFMA R26, R21, R0, R26 ;  /* 0x00000000151a7223 */ /* 0x000fce000000001a */
.L_x_44:
[----:B------:R-:W-:Y:S05]  /*0900*/  BSYNC.RECONVERGENT B2 ;  /* 0x0000000000027941 */ /* 0x000fea0003800200 */
.L_x_42:
[----:B------:R-:W-:Y:S01]  /*0910*/  FADD R10, R19, -R10 ;  /* 0x8000000a130a7221 */ /* 0x000fe20000000000 */
[----:B------:R-:W-:Y:S01]  /*0920*/  FADD R24, R24, -R25 ;  /* 0x8000001918187221 */ /* 0x000fe20000000000 */
[----:B------:R-:W-:Y:S01]  /*0930*/  BSSY.RECONVERGENT B2, `(.L_x_45) ;  /* 0x0000010000027945 */ /* 0x000fe20003800200 */
[----:B------:R-:W-:Y:S01]  /*0940*/  FADD R23, R23, R26 ;  /* 0x0000001a17177221 */ /* 0x000fe20000000000 */
        /* <DEDUP_REMOVED lines=10> */
.L_x_46:
[----:B------:R-:W-:Y:S01]  /*09f0*/  FMUL.FTZ R26, R19, R0 ;  /* 0x00000000131a7220 */ /* 0x000fe20000410000 */
[----:B------:R-:W-:-:S03]  /*0a00*/  FMUL.FTZ R0, R0, 0.5 ;  /* 0x3f00000000007820 */ /* 0x000fc60000410000 */
[----:B------:R-:W-:-:S04]  /*0a10*/  FFMA R19, -R26, R26, R19 ;  /* 0x0000001a1a137223 */ /* 0x000fc80000000113 */
[----:B------:R-:W-:-:S07]  /*0a20*/  FFMA R26, R19, R0, R26 ;  /* 0x00000000131a7223 */ /* 0x000fce000000001a */
.L_x_47:
[----:B------:R-:W-:Y:S05]  /*0a30*/  BSYNC.RECONVERGENT B2 ;  /* 0x0000000000027941 */ /* 0x000fea0003800200 */
.L_x_45:
[----:B------:R-:W-:Y:S01]  /*0a40*/  FADD R10, R23, -R26 ;  /* 0x8000001a170a7221 */ /* 0x000fe20000000000 */
[----:B------:R-:W-:Y:S06]  /*0a50*/  BRA `(.L_x_48) ;  /* 0x0000000800687947 */ /* 0x000fec0003800000 */
.L_x_35:
        /* <DEDUP_REMOVED lines=27> */
.L_x_50:
[----:B------:R-:W-:Y:S01]  /*0c10*/  FMUL.FTZ R23, R25, R2 ;  /* 0x0000000219177220 */ /* 0x000fe20000410000 */
[----:B------:R-:W-:-:S03]  /*0c20*/  FMUL.FTZ R2, R2, 0.5 ;  /* 0x3f00000002027820 */ /* 0x000fc60000410000 */
[----:B------:R-:W-:-:S04]  /*0c30*/  FFMA R0, -R23, R23, R25 ;  /* 0x0000001717007223 */ /* 0x000fc80000000119 */
[----:B------:R-:W-:-:S07]  /*0c40*/  FFMA R23, R0, R2, R23 ;  /* 0x0000000200177223 */ /* 0x000fce0000000017 */
.L_x_51:
[----:B------:R-:W-:Y:S05]  /*0c50*/  BSYNC.RECONVERGENT B2 ;  /* 0x0000000000027941 */ /* 0x000fea0003800200 */
.L_x_49:
[----:B------:R-:W-:-:S06]  /*0c60*/  IMAD.WIDE.U32 R28, R24, 0x4, R16 ;  /* 0x00000004181c7825 */ /* 0x000fcc00078e0010 */
        /* <DEDUP_REMOVED lines=19> */
.L_x_53:
[----:B------:R-:W-:Y:S01]  /*0da0*/  FMUL.FTZ R0, R19, R2 ;  /* 0x0000000213007220 */ /* 0x000fe20000410000 */
[----:B------:R-:W-:-:S03]  /*0db0*/  FMUL.FTZ R2, R2, 0.5 ;  /* 0x3f00000002027820 */ /* 0x000fc60000410000 */
[----:B------:R-:W-:-:S04]  /*0dc0*/  FFMA R19, -R0, R0, R19 ;  /* 0x0000000000137223 */ /* 0x000fc80000000113 */
[----:B------:R-:W-:-:S07]  /*0dd0*/  FFMA R0, R19, R2, R0 ;  /* 0x0000000213007223 */ /* 0x000fce0000000000 */
.L_x_54:
[----:B------:R-:W-:Y:S05]  /*0de0*/  BSYNC.RECONVERGENT B2 ;  /* 0x0000000000027941 */ /* 0x000fea0003800200 */
.L_x_52:
[----:B------:R-:W-:-:S06]  /*0df0*/  IMAD.WIDE.U32 R28, R10, 0x4, R16 ;  /* 0x000000040a1c7825 */ /* 0x000fcc00078e0010 */
        /* <DEDUP_REMOVED lines=19> */
.L_x_56:
[----:B------:R-:W-:Y:S01]  /*0f30*/  FMUL.FTZ R26, R21, R20 ;  /* 0x00000014151a7220 */ /* 0x000fe20000410000 */
[----:B------:R-:W-:-:S03]  /*0f40*/  FMUL.FTZ R0, R20, 0.5 ;  /* 0x3f00000014007820 */ /* 0x000fc60000410000 */
[----:B------:R-:W-:-:S04]  /*0f50*/  FFMA R21, -R26, R26, R21 ;  /* 0x0000001a1a157223 */ /* 0x000fc80000000115 */
[----:B------:R-:W-:-:S07]  /*0f60*/  FFMA R26, R21, R0, R26 ;  /* 0x00000000151a7223 */ /* 0x000fce000000001a */
.L_x_57:
[----:B------:R-:W-:Y:S05]  /*0f70*/  BSYNC.RECONVERGENT B2 ;  /* 0x0000000000027941 */ /* 0x000fea0003800200 */
.L_x_55:
[----:B------:R-:W-:Y:S01]  /*0f80*/  FADD R24, -R24, R19 ;  /* 0x0000001318187221 */ /* 0x000fe20000000100 */
[----:B------:R-:W-:Y:S01]  /*0f90*/  FADD R25, -R25, R10 ;  /* 0x0000000a19197221 */ /* 0x000fe20000000100 */
[----:B------:R-:W-:Y:S01]  /*0fa0*/  BSSY.RECONVERGENT B2, `(.L_x_58) ;  /* 0x0000010000027945 */ /* 0x000fe20003800200 */
[----:B------:R-:W-:Y:S01]  /*0fb0*/  FADD R21, R23, -R26 ;  /* 0x8000001a17157221 */ /* 0x000fe20000000000 */
        /* <DEDUP_REMOVED lines=10> */
.L_x_59:
[----:B------:R-:W-:Y:S01]  /*1060*/  FMUL.FTZ R26, R25, R0 ;  /* 0x00000000191a7220 */ /* 0x000fe20000410000 */
[----:B------:R-:W-:-:S03]  /*1070*/  FMUL.FTZ R0, R0, 0.5 ;  /* 0x3f00000000007820 */ /* 0x000fc60000410000 */
[----:B------:R-:W-:-:S04]  /*1080*/  FFMA R23, -R26, R26, R25 ;  /* 0x0000001a1a177223 */ /* 0x000fc80000000119 */
[----:B------:R-:W-:-:S07]  /*1090*/  FFMA R26, R23, R0, R26 ;  /* 0x00000000171a7223 */ /* 0x000fce000000001a */
.L_x_60:
[----:B------:R-:W-:Y:S05]  /*10a0*/  BSYNC.RECONVERGENT B2 ;  /* 0x0000000000027941 */ /* 0x000fea0003800200 */
.L_x_58:
[----:B------:R-:W-:-:S05]  /*10b0*/  IADD3 R25, PT, PT, R11, -0x1, RZ ;  /* 0xffffffff0b197810 */ /* 0x000fca0007ffe0ff */
[----:B------:R-:W-:-:S05]  /*10c0*/  IMAD.WIDE.U32 R24, R25, 0x4, R16 ;  /* 0x0000000419187825 */ /* 0x000fca00078e0010 */
[----:B------:R-:W2:Y:S02]  /*10d0*/  LDG.E R20, desc[UR6][R24.64] ;  /* 0x0000000618147981 */ /* 0x000ea4000c1e1900 */
[----:B--2---:R-:W-:-:S05]  /*10e0*/  SHF.L.U32 R23, R20, 0x1, RZ ;  /* 0x0000000114177819 */ /* 0x004fca00000006ff */
[----:B------:R-:W-:-:S05]  /*10f0*/  IMAD.WIDE.U32 R22, R23, 0x4, R14 ;  /* 0x0000000417167825 */ /* 0x000fca00078e000e */
[----:B------:R-:W2:Y:S04]  /*1100*/  LDG.E R0, desc[UR6][R22.64+0x4] ;  /* 0x0000040616007981 */ /* 0x000ea8000c1e1900 */
[----:B------:R-:W4:Y:S01]  /*1110*/  LDG.E R27, desc[UR6][R22.64] ;  /* 0x00000006161b7981 */ /* 0x000f22000c1e1900 */
[----:B------:R-:W-:Y:S01]  /*1120*/  BSSY.RECONVERGENT B2, `(.L_x_61) ;  /* 0x0000012000027945 */ /* 0x000fe20003800200 */
[----:B------:R-:W-:Y:S01]  /*1130*/  FADD R21, R21, -R26 ;  /* 0x8000001a15157221 */ /* 0x000fe20000000000 */
[----:B--2---:R-:W-:Y:S01]  /*1140*/  FADD R0, -R19, R0 ;  /* 0x0000000013007221 */ /* 0x004fe20000000100 */
[----:B----4-:R-:W-:-:S03]  /*1150*/  FADD R27, -R10, R27 ;  /* 0x0000001b0a1b7221 */ /* 0x010fc60000000100 */
        /* <DEDUP_REMOVED lines=10> */
.L_x_62:
[----:B------:R-:W-:Y:S01]  /*1200*/  FMUL.FTZ R26, R27, R2 ;  /* 0x000000021b1a7220 */ /* 0x000fe20000410000 */
[----:B------:R-:W-:-:S03]  /*1210*/  FMUL.FTZ R0, R2, 0.5 ;  /* 0x3f00000002007820 */ /* 0x000fc60000410000 */
[----:B------:R-:W-:-:S04]  /*1220*/  FFMA R23, -R26, R26, R27 ;  /* 0x0000001a1a177223 */ /* 0x000fc8000000011b */
[----:B------:R-:W-:-:S07]  /*1230*/  FFMA R26, R23, R0, R26 ;  /* 0x00000000171a7223 */ /* 0x000fce000000001a */
.L_x_63:
[----:B------:R-:W-:Y:S05]  /*1240*/  BSYNC.RECONVERGENT B2 ;  /* 0x0000000000027941 */ /* 0x000fea0003800200 */
.L_x_61:
        /* <DEDUP_REMOVED lines=21> */
.L_x_65:
[----:B------:R-:W-:Y:S01]  /*13a0*/  FMUL.FTZ R26, R19, R2 ;  /* 0x00000002131a7220 */ /* 0x000fe20000410000 */
[----:B------:R-:W-:-:S03]  /*13b0*/  FMUL.FTZ R0, R2, 0.5 ;  /* 0x3f00000002007820 */ /* 0x000fc60000410000 */
[----:B------:R-:W-:-:S04]  /*13c0*/  FFMA R19, -R26, R26, R19 ;  /* 0x0000001a1a137223 */ /* 0x000fc80000000113 */
[----:B------:R-:W-:-:S07]  /*13d0*/  FFMA R26, R19, R0, R26 ;  /* 0x00000000131a7223 */ /* 0x000fce000000001a */
.L_x_66:
[----:B------:R-:W-:Y:S05]  /*13e0*/  BSYNC.RECONVERGENT B2 ;  /* 0x0000000000027941 */ /* 0x000fea0003800200 */
.L_x_64:
[----:B------:R-:W-:-:S07]  /*13f0*/  FADD R10, R21, R26 ;  /* 0x0000001a150a7221 */ /* 0x000fce0000000000 */
.L_x_48:
[----:B------:R-:W-:Y:S05]  /*1400*/  BSYNC.RECONVERGENT B1 ;  /* 0x0000000000017941 */ /* 0x000fea0003800200 */
.L_x_34:
[----:B------:R-:W-:Y:S02]  /*1410*/  SHF.L.U32 R23, R20, 0x1, RZ ;  /* 0x0000000114177819 */ /* 0x000fe400000006ff */
[----:B------:R-:W-:-:S03]  /*1420*/  SHF.L.U32 R21, R18, 0x1, RZ ;  /* 0x0000000112157819 */ /* 0x000fc600000006ff */
[----:B---3--:R-:W-:-:S04]  /*1430*/  IMAD.WIDE.U32 R22, R23, 0x4, R12 ;  /* 0x0000000417167825 */ /* 0x008fc800078e000c */
[----:B------:R-:W-:Y:S01]  /*1440*/  IMAD.WIDE.U32 R20, R21, 0x4, R12 ;  /* 0x0000000415147825 */ /* 0x000fe200078e000c */
[----:B------:R-:W2:Y:S04]  /*1450*/  LDG.E R25, desc[UR6][R22.64+0x4] ;  /* 0x0000040616197981 */ /* 0x000ea8000c1e1900 */
[----:B------:R-:W2:Y:S04]  /*1460*/  LDG.E R18, desc[UR6][R20.64+0x4] ;  /* 0x0000040614127981 */ /* 0x000ea8000c1e1900 */
[----:B------:R-:W3:Y:S04]  /*1470*/  LDG.E R0, desc[UR6][R22.64] ;  /* 0x0000000616007981 */ /* 0x000ee8000c1e1900 */
[----:B------:R-:W3:Y:S01]  /*1480*/  LDG.E R19, desc[UR6][R20.64] ;  /* 0x0000000614137981 */ /* 0x000ee2000c1e1900 */
[----:B------:R-:W-:Y:S01]  /*1490*/  BSSY.RECONVERGENT B1, `(.L_x_67) ;  /* 0x0000011000017945 */ /* 0x000fe20003800200 */
[----:B--2---:R-:W-:-:S04]  /*14a0*/  FADD R25, R25, -R18 ;  /* 0x8000001219197221 */ /* 0x004fc80000000000 */
[----:B------:R-:W-:Y:S01]  /*14b0*/  FMUL R25, R25, R25 ;  /* 0x0000001919197220 */ /* 0x000fe20000400000 */
[----:B---3--:R-:W-:-:S04]  /*14c0*/  FADD R0, R0, -R19 ;  /* 0x8000001300007221 */ /* 0x008fc80000000000 */
[----:B------:R-:W-:-:S04]  /*14d0*/  FFMA R25, R0, R0, R25 ;  /* 0x0000000000197223 */ /* 0x000fc80000000019 */
[----:B------:R0:W1:Y:S01]  /*14e0*/  MUFU.RSQ R2, R25 ;  /* 0x0000001900027308 */ /* 0x0000620000001400 */
[----:B------:R-:W-:-:S04]  /*14f0*/  IADD3 R0, PT, PT, R25, -0xd000000, RZ ;  /* 0xf300000019007810 */ /* 0x000fc80007ffe0ff */
[----:B------:R-:W-:-:S13]  /*1500*/  ISETP.GT.U32.AND P0, PT, R0, 0x727fffff, PT ;  /* 0x727fffff0000780c */ /* 0x000fda0003f04070 */
[----:B01----:R-:W-:Y:S05]  /*1510*/  @!P0 BRA `(.L_x_68) ;  /* 0x0000000000108947 */ /* 0x003fea0003800000 */
[----:B------:R-:W-:Y:S02]  /*1520*/  MOV R0, R25 ;  /* 0x0000001900007202 */ /* 0x000fe40000000f00 */
[----:B------:R-:W-:-:S07]  /*1530*/  MOV R2, 0x1550 ;  /* 0x0000155000027802 */ /* 0x000fce0000000f00 */
[----:B------:R-:W-:Y:S05]  /*1540*/  CALL.REL.NOINC `($__internal_1_$__cuda_sm20_sqrt_rn_f32_slowpath) ;  /* 0x0000000000b07944 */ /* 0x000fea0003c00000 */
[----:B------:R-:W-:Y:S05]  /*1550*/  BRA `(.L_x_69) ;  /* 0x0000000000107947 */ /* 0x000fea0003800000 */
.L_x_68:
[----:B------:R-:W-:Y:S01]  /*1560*/  FMUL.FTZ R26, R25, R2 ;  /* 0x00000002191a7220 */ /* 0x000fe20000410000 */
[----:B------:R-:W-:-:S03]  /*1570*/  FMUL.FTZ R0, R2, 0.5 ;  /* 0x3f00000002007820 */ /* 0x000fc60000410000 */
[----:B------:R-:W-:-:S04]  /*1580*/  FFMA R21, -R26, R26, R25 ;  /* 0x0000001a1a157223 */ /* 0x000fc80000000119 */
[----:B------:R-:W-:-:S07]  /*1590*/  FFMA R26, R21, R0, R26 ;  /* 0x00000000151a7223 */ /* 0x000fce000000001a */
.L_x_69:
[----:B------:R-:W-:Y:S05]  /*15a0*/  BSYNC.RECONVERGENT B1 ;  /* 0x0000000000017941 */ /* 0x000fea0003800200 */
.L_x_67:
[----:B------:R-:W-:-:S05]  /*15b0*/  SHF.L.U32 R21, R11, 0x1, RZ ;  /* 0x000000010b157819 */ /* 0x000fca00000006ff */
[----:B------:R-:W-:-:S05]  /*15c0*/  IMAD.WIDE.U32 R20, R21, 0x4, R12 ;  /* 0x0000000415147825 */ /* 0x000fca00078e000c */
[----:B------:R-:W2:Y:S04]  /*15d0*/  LDG.E R11, desc[UR6][R20.64+0x4] ;  /* 0x00000406140b7981 */ /* 0x000ea8000c1e1900 */
[----:B------:R-:W3:Y:S01]  /*15e0*/  LDG.E R0, desc[UR6][R20.64] ;  /* 0x0000000614007981 */ /* 0x000ee2000c1e1900 */
[----:B------:R-:W-:Y:S01]  /*15f0*/  BSSY.RECONVERGENT B1, `(.L_x_70) ;  /* 0x0000012000017945 */ /* 0x000fe20003800200 */
[----:B------:R-:W-:Y:S01]  /*1600*/  FADD R10, -R26, R10 ;  /* 0x0000000a1a0a7221 */ /* 0x000fe20000000100 */
[----:B--2---:R-:W-:Y:S01]  /*1610*/  FADD R11, R18, -R11 ;  /* 0x8000000b120b7221 */ /* 0x004fe20000000000 */
[----:B---3--:R-:W-:-:S03]  /*1620*/  FADD R0, R19, -R0 ;  /* 0x8000000013007221 */ /* 0x008fc60000000000 */
        /* <DEDUP_REMOVED lines=10> */
.L_x_71:
[----:B------:R-:W-:Y:S01]  /*16d0*/  FMUL.FTZ R26, R11, R2 ;  /* 0x000000020b1a7220 */ /* 0x000fe20000410000 */
[----:B------:R-:W-:-:S03]  /*16e0*/  FMUL.FTZ R0, R2, 0.5 ;  /* 0x3f00000002007820 */ /* 0x000fc60000410000 */
[----:B------:R-:W-:-:S04]  /*16f0*/  FFMA R11, -R26, R26, R11 ;  /* 0x0000001a1a0b7223 */ /* 0x000fc8000000010b */
[----:B------:R-:W-:-:S07]  /*1700*/  FFMA R26, R11, R0, R26 ;  /* 0x000000000b1a7223 */ /* 0x000fce000000001a */
.L_x_72:
[----:B------:R-:W-:Y:S05]  /*1710*/  BSYNC.RECONVERGENT B1 ;  /* 0x0000000000017941 */ /* 0x000fea0003800200 */
.L_x_70:
[----:B------:R-:W-:-:S05]  /*1720*/  FADD R11, R10, -R26 ;  /* 0x8000001a0a0b7221 */ /* 0x000fca0000000000 */
[----:B------:R-:W-:-:S04]  /*1730*/  FSETP.GEU.AND P0, PT, R11, R4, PT ;  /* 0x000000040b00720b */ /* 0x000fc80003f0e000 */
[----:B------:R-:W-:Y:S02]  /*1740*/  SEL R5, R8, R5, !P0 ;  /* 0x0000000508057207 */ /* 0x000fe40004000000 */
[----:B------:R-:W-:Y:S02]  /*1750*/  IADD3 R8, PT, PT, R7, R8, RZ ;  /* 0x0000000807087210 */ /* 0x000fe40007ffe0ff */
[----:B------:R-:W-:Y:S02]  /*1760*/  FSEL R4, R11, R4, !P0 ;  /* 0x000000040b047208 */ /* 0x000fe40004000000 */
[----:B------:R-:W-:-:S13]  /*1770*/  ISETP.GE.U32.AND P1, PT, R8, UR4, PT ;  /* 0x0000000408007c0c */ /* 0x000fda000bf26070 */
[----:B------:R-:W-:Y:S05]  /*1780*/  @!P1 BRA `(.L_x_73) ;  /* 0xffffffe800949947 */ /* 0x000fea000383ffff */
.L_x_30:
[----:B------:R-:W-:Y:S05]  /*1790*/  BSYNC.RECONVERGENT B0 ;  /* 0x0000000000007941 */ /* 0x000fea0003800200 */
.L_x_29:
[----:B------:R-:W0:Y:S08]  /*17a0*/  LDC.64 R6, c[0x0][0x390] ;  /* 0x0000e400ff067b82 */ /* 0x000e300000000a00 */
[----:B------:R-:W1:Y:S01]  /*17b0*/  LDC.64 R8, c[0x0][0x398] ;  /* 0x0000e600ff087b82 */ /* 0x000e620000000a00 */
[----:B0-----:R-:W-:-:S05]  /*17c0*/  IMAD.WIDE.U32 R6, R3, 0x4, R6 ;  /* 0x0000000403067825 */ /* 0x001fca00078e0006 */
[----:B------:R-:W-:Y:S01]  /*17d0*/  STG.E desc[UR6][R6.64], R4 ;  /* 0x0000000406007986 */ /* 0x000fe2000c101906 */
[----:B-1----:R-:W-:-:S05]  /*17e0*/  IMAD.WIDE.U32 R2, R3, 0x4, R8 ;  /* 0x0000000403027825 */ /* 0x002fca00078e0008 */
[----:B------:R-:W-:Y:S01]  /*17f0*/  STG.E desc[UR6][R2.64], R5 ;  /* 0x0000000502007986 */ /* 0x000fe2000c101906 */
[----:B------:R-:W-:Y:S05]  /*1800*/  EXIT ;  /* 0x000000000000794d */ /* 0x000fea0003800000 */
        .weak           $__internal_1_$__cuda_sm20_sqrt_rn_f32_slowpath
        .type           $__internal_1_$__cuda_sm20_sqrt_rn_f32_slowpath,@function
        .size           $__internal_1_$__cuda_sm20_sqrt_rn_f32_slowpath,(.L_x_77 - $__internal_1_$__cuda_sm20_sqrt_rn_f32_slowpath)
$__internal_1_$__cuda_sm20_sqrt_rn_f32_slowpath:
[----:B------:R-:W-:-:S13]  /*1810*/  LOP3.LUT P0, RZ, R0, 0x7fffffff, RZ, 0xc0, !PT ;  /* 0x7fffffff00ff7812 */ /* 0x000fda000780c0ff */
[----:B------:R-:W-:Y:S01]  /*1820*/  @!P0 MOV R26, R0 ;  /* 0x00000000001a8202 */ /* 0x000fe20000000f00 */
[----:B------:R-:W-:Y:S06]  /*1830*/  @!P0 BRA `(.L_x_74) ;  /* 0x0000000000408947 */ /* 0x000fec0003800000 */
[----:B------:R-:W-:-:S13]  /*1840*/  FSETP.GEU.FTZ.AND P0, PT, R0, RZ, PT ;  /* 0x000000ff0000720b */ /* 0x000fda0003f1e000 */
[----:B------:R-:W-:Y:S01]  /*1850*/  @!P0 MOV R26, 0x7fffffff ;  /* 0x7fffffff001a8802 */ /* 0x000fe20000000f00 */
[----:B------:R-:W-:Y:S06]  /*1860*/  @!P0 BRA `(.L_x_74) ;  /* 0x0000000000348947 */ /* 0x000fec0003800000 */
[----:B------:R-:W-:-:S13]  /*1870*/  FSETP.GTU.FTZ.AND P0, PT, |R0|, +INF , PT ;  /* 0x7f8000000000780b */ /* 0x000fda0003f1c200 */
[----:B------:R-:W-:Y:S01]  /*1880*/  @P0 FADD.FTZ R26, R0, 1 ;  /* 0x3f800000001a0421 */ /* 0x000fe20000010000 */
[----:B------:R-:W-:Y:S06]  /*1890*/  @P0 BRA `(.L_x_74) ;  /* 0x0000000000280947 */ /* 0x000fec0003800000 */
[----:B------:R-:W-:-:S13]  /*18a0*/  FSETP.NEU.FTZ.AND P0, PT, |R0|, +INF , PT ;  /* 0x7f8000000000780b */ /* 0x000fda0003f1d200 */
[----:B------:R-:W-:-:S04]  /*18b0*/  @P0 FFMA R29, R0, 1.84467440737095516160e+19, RZ ;  /* 0x5f800000001d0823 */ /* 0x000fc800000000ff */
[----:B------:R-:W0:Y:S02]  /*18c0*/  @P0 MUFU.RSQ R27, R29 ;  /* 0x0000001d001b0308 */ /* 0x000e240000001400 */
[----:B0-----:R-:W-:Y:S01]  /*18d0*/  @P0 FMUL.FTZ R26, R29, R27 ;  /* 0x0000001b1d1a0220 */ /* 0x001fe20000410000 */
[----:B------:R-:W-:-:S03]  /*18e0*/  @P0 FMUL.FTZ R27, R27, 0.5 ;  /* 0x3f0000001b1b0820 */ /* 0x000fc60000410000 */
[----:B------:R-:W-:-:S04]  /*18f0*/  @P0 FADD.FTZ R28, -R26, -RZ ;  /* 0x800000ff1a1c0221 */ /* 0x000fc80000010100 */
[----:B------:R-:W-:-:S04]  /*1900*/  @P0 FFMA R28, R26, R28, R29 ;  /* 0x0000001c1a1c0223 */ /* 0x000fc8000000001d */
[----:B------:R-:W-:Y:S01]  /*1910*/  @P0 FFMA R27, R28, R27, R26 ;  /* 0x0000001b1c1b0223 */ /* 0x000fe2000000001a */
[----:B------:R-:W-:-:S03]  /*1920*/  @!P0 MOV R26, R0 ;  /* 0x00000000001a8202 */ /* 0x000fc60000000f00 */
[----:B------:R-:W-:-:S07]  /*1930*/  @P0 FMUL.FTZ R26, R27, 2.3283064365386962891e-10 ;  /* 0x2f8000001b1a0820 */ /* 0x000fce0000410000 */
.L_x_74:
[----:B------:R-:W-:Y:S01]  /*1940*/  HFMA2 R29, -RZ, RZ, 0, 0 ;  /* 0x00000000ff1d7431 */ /* 0x000fe200000001ff */
[----:B------:R-:W-:-:S04]  /*1950*/  MOV R28, R2 ;  /* 0x00000002001c7202 */ /* 0x000fc80000000f00 */
[----:B------:R-:W-:Y:S05]  /*1960*/  RET.REL.NODEC R28 `(_ZN3GPU21evaluate_moves_kernelEPjPKfPfS0_j) ;  /* 0xffffffe41ca47950 */ /* 0x000fea0003c3ffff */
.L_x_75:
        /* <DEDUP_REMOVED lines=9> */
.L_x_77:


//--------------------- .nv.shared._ZN3GPU22apply_best_move_kernelILj512EEEvPjPfS1_jj --------------------------
	.section	.nv.shared._ZN3GPU22apply_best_move_kernelILj512EEEvPjPfS1_jj,"aw",@nobits
	.sectionflags	@""
	.align	4
.nv.shared._ZN3GPU22apply_best_move_kernelILj512EEEvPjPfS1_jj:
	.zero		5120


//--------------------- .nv.shared.reserved.0     --------------------------
	.section	.nv.shared.reserved.0,"aw",@nobits
	.weak		__nv_reservedSMEM_offset_0_alias
	.size		__nv_reservedSMEM_offset_0_alias, 0, 64
	.other		__nv_reservedSMEM_offset_0_alias,@"STO_CUDA_RESERVED_SHARED STV_DEFAULT"
__nv_reservedSMEM_offset_0_alias:
	.zero		0
	.zero		64


//--------------------- .nv.constant0._ZN3GPU22apply_best_move_kernelILj512EEEvPjPfS1_jj --------------------------
	.section	.nv.constant0._ZN3GPU22apply_best_move_kernelILj512EEEvPjPfS1_jj,"a",@progbits
	.sectionflags	@""
	.align	4
.nv.constant0._ZN3GPU22apply_best_move_kernelILj512EEEvPjPfS1_jj:
	.zero		928


//--------------------- .nv.constant0._ZN3GPU21evaluate_moves_kernelEPjPKfPfS0_j --------------------------
	.section	.nv.constant0._ZN3GPU21evaluate_moves_kernelEPjPKfPfS0_j,"a",@progbits
	.sectionflags	@""
	.align	4
.nv.constant0._ZN3GPU21evaluate_moves_kernelEPjPKfPfS0_j:
	.zero		932


//--------------------- SYMBOLS --------------------------

	.type		.nv.reservedSmem.offset0,@object
	.size		.nv.reservedSmem.offset0,0x4
	.type		.nv.reservedSmem.cap,@object
	.size		.nv.reservedSmem.cap,0x4
